//
// Generated by NVIDIA NVVM Compiler
//
// Compiler Build ID: CL-36424714
// Cuda compilation tools, release 13.0, V13.0.88
// Based on NVVM 20.0.0
//

.version 9.0
.target sm_100
.address_size 64

.func  (.param .align 16 .b8 func_retval0[16]) __internal_trig_reduction_slowpathd
(
	.param .b64 __internal_trig_reduction_slowpathd_param_0
)
;
.func  (.param .b64 func_retval0) __internal_accurate_pow
(
	.param .b64 __internal_accurate_pow_param_0,
	.param .b64 __internal_accurate_pow_param_1
)
;
.global .align 8 .b8 __cudart_i2opi_d[144] = {8, 93, 141, 31, 177, 95, 251, 107, 234, 146, 82, 138, 247, 57, 7, 61, 123, 241, 229, 235, 199, 186, 39, 117, 45, 234, 95, 158, 102, 63, 70, 79, 183, 9, 203, 39, 207, 126, 54, 109, 31, 109, 10, 90, 139, 17, 47, 239, 15, 152, 5, 222, 255, 151, 248, 31, 59, 40, 249, 189, 139, 95, 132, 156, 244, 57, 83, 131, 57, 214, 145, 57, 65, 126, 95, 180, 38, 112, 156, 233, 132, 68, 187, 46, 245, 53, 130, 232, 62, 167, 41, 177, 28, 235, 29, 254, 28, 146, 209, 9, 234, 46, 73, 6, 224, 210, 77, 66, 58, 110, 36, 183, 97, 197, 187, 222, 171, 99, 81, 254, 65, 144, 67, 60, 153, 149, 98, 219, 192, 221, 52, 245, 209, 87, 39, 252, 41, 21, 68, 78, 110, 131, 249, 162};

.func  (.param .align 16 .b8 func_retval0[12]) _Z7refractRK4vec3S1_ff(
	.param .b64 _Z7refractRK4vec3S1_ff_param_0,
	.param .b64 _Z7refractRK4vec3S1_ff_param_1,
	.param .b32 _Z7refractRK4vec3S1_ff_param_2,
	.param .b32 _Z7refractRK4vec3S1_ff_param_3
)
{
	.local .align 4 .b8 	__local_depot0[12];
	.reg .b64 	%SP;
	.reg .b64 	%SPL;
	.reg .pred 	%p<3>;
	.reg .b32 	%f<55>;
	.reg .b64 	%rd<7>;
	.reg .b64 	%fd<4>;

	mov.u64 	%SPL, __local_depot0;
	cvta.local.u64 	%SP, %SPL;
	ld.param.u64 	%rd1, [_Z7refractRK4vec3S1_ff_param_0];
	ld.param.u64 	%rd2, [_Z7refractRK4vec3S1_ff_param_1];
	ld.param.f32 	%f19, [_Z7refractRK4vec3S1_ff_param_2];
	ld.param.f32 	%f20, [_Z7refractRK4vec3S1_ff_param_3];
	cvta.to.local.u64 	%rd3, %rd2;
	cvta.to.local.u64 	%rd4, %rd1;
	ld.local.f32 	%f1, [%rd4];
	ld.local.f32 	%f2, [%rd3];
	ld.local.f32 	%f3, [%rd4+4];
	ld.local.f32 	%f4, [%rd3+4];
	mul.f32 	%f21, %f3, %f4;
	fma.rn.f32 	%f22, %f1, %f2, %f21;
	ld.local.f32 	%f5, [%rd4+8];
	ld.local.f32 	%f6, [%rd3+8];
	fma.rn.f32 	%f23, %f5, %f6, %f22;
	cvt.f64.f32 	%fd1, %f23;
	min.f64 	%fd2, %fd1, 0d3FF0000000000000;
	max.f64 	%fd3, %fd2, 0dBFF0000000000000;
	cvt.rn.f32.f64 	%f7, %fd3;
	setp.leu.f32 	%p1, %f7, 0f00000000;
	@%p1 bra 	$L__BB0_2;
	add.u64 	%rd5, %SP, 0;
	add.u64 	%rd6, %SPL, 0;
	neg.f32 	%f46, %f2;
	neg.f32 	%f47, %f4;
	neg.f32 	%f48, %f6;
	st.local.f32 	[%rd6], %f46;
	st.local.f32 	[%rd6+4], %f47;
	st.local.f32 	[%rd6+8], %f48;
	{ // callseq 0, 0
	.param .b64 param0;
	st.param.b64 	[param0], %rd1;
	.param .b64 param1;
	st.param.b64 	[param1], %rd5;
	.param .b32 param2;
	st.param.f32 	[param2], %f20;
	.param .b32 param3;
	st.param.f32 	[param3], %f19;
	.param .align 16 .b8 retval0[12];
	call.uni (retval0), 
	_Z7refractRK4vec3S1_ff, 
	(
	param0, 
	param1, 
	param2, 
	param3
	);
	ld.param.v2.f32 	{%f52, %f53}, [retval0];
	ld.param.f32 	%f54, [retval0+8];
	} // callseq 0
	bra.uni 	$L__BB0_4;
$L__BB0_2:
	div.rn.f32 	%f11, %f20, %f19;
	mul.f32 	%f26, %f11, %f11;
	mul.f32 	%f27, %f7, %f7;
	mov.f32 	%f28, 0f3F800000;
	sub.f32 	%f29, %f28, %f27;
	mul.f32 	%f30, %f26, %f29;
	sub.f32 	%f31, %f28, %f30;
	abs.f32 	%f12, %f31;
	setp.lt.f32 	%p2, %f12, 0f00000000;
	mov.f32 	%f53, 0f00000000;
	mov.f32 	%f52, 0f41200000;
	mov.f32 	%f54, %f53;
	@%p2 bra 	$L__BB0_4;
	neg.f32 	%f32, %f7;
	mul.f32 	%f33, %f11, %f32;
	sqrt.rn.f32 	%f34, %f12;
	sub.f32 	%f35, %f33, %f34;
	mul.f32 	%f36, %f2, %f35;
	mul.f32 	%f37, %f35, %f4;
	mul.f32 	%f38, %f35, %f6;
	fma.rn.f32 	%f39, %f11, %f1, %f36;
	fma.rn.f32 	%f40, %f11, %f3, %f37;
	fma.rn.f32 	%f41, %f11, %f5, %f38;
	mul.f32 	%f42, %f40, %f40;
	fma.rn.f32 	%f43, %f39, %f39, %f42;
	fma.rn.f32 	%f44, %f41, %f41, %f43;
	sqrt.rn.f32 	%f45, %f44;
	div.rn.f32 	%f52, %f39, %f45;
	div.rn.f32 	%f53, %f40, %f45;
	div.rn.f32 	%f54, %f41, %f45;
$L__BB0_4:
	st.param.v2.f32 	[func_retval0], {%f52, %f53};
	st.param.f32 	[func_retval0+8], %f54;
	ret;

}
.func  (.param .align 4 .b8 func_retval0[4]) _Z3ray4vec3S_iP6uchar4iiP4trigP5Lightiii(
	.param .align 16 .b8 _Z3ray4vec3S_iP6uchar4iiP4trigP5Lightiii_param_0[12],
	.param .align 16 .b8 _Z3ray4vec3S_iP6uchar4iiP4trigP5Lightiii_param_1[12],
	.param .b32 _Z3ray4vec3S_iP6uchar4iiP4trigP5Lightiii_param_2,
	.param .b64 _Z3ray4vec3S_iP6uchar4iiP4trigP5Lightiii_param_3,
	.param .b32 _Z3ray4vec3S_iP6uchar4iiP4trigP5Lightiii_param_4,
	.param .b32 _Z3ray4vec3S_iP6uchar4iiP4trigP5Lightiii_param_5,
	.param .b64 _Z3ray4vec3S_iP6uchar4iiP4trigP5Lightiii_param_6,
	.param .b64 _Z3ray4vec3S_iP6uchar4iiP4trigP5Lightiii_param_7,
	.param .b32 _Z3ray4vec3S_iP6uchar4iiP4trigP5Lightiii_param_8,
	.param .b32 _Z3ray4vec3S_iP6uchar4iiP4trigP5Lightiii_param_9,
	.param .b32 _Z3ray4vec3S_iP6uchar4iiP4trigP5Lightiii_param_10
)
{
	.local .align 4 .b8 	__local_depot1[24];
	.reg .b64 	%SP;
	.reg .b64 	%SPL;
	.reg .pred 	%p<58>;
	.reg .b16 	%rs<58>;
	.reg .b32 	%r<83>;
	.reg .b32 	%f<307>;
	.reg .b64 	%rd<27>;
	.reg .b64 	%fd<76>;

	mov.u64 	%SPL, __local_depot1;
	cvta.local.u64 	%SP, %SPL;
	ld.param.v2.f32 	{%f1, %f2}, [_Z3ray4vec3S_iP6uchar4iiP4trigP5Lightiii_param_0];
	ld.param.f32 	%f3, [_Z3ray4vec3S_iP6uchar4iiP4trigP5Lightiii_param_0+8];
	ld.param.f32 	%f6, [_Z3ray4vec3S_iP6uchar4iiP4trigP5Lightiii_param_1+8];
	ld.param.v2.f32 	{%f4, %f5}, [_Z3ray4vec3S_iP6uchar4iiP4trigP5Lightiii_param_1];
	ld.param.u32 	%r22, [_Z3ray4vec3S_iP6uchar4iiP4trigP5Lightiii_param_2];
	ld.param.u64 	%rd9, [_Z3ray4vec3S_iP6uchar4iiP4trigP5Lightiii_param_3];
	ld.param.u32 	%r23, [_Z3ray4vec3S_iP6uchar4iiP4trigP5Lightiii_param_4];
	ld.param.u32 	%r24, [_Z3ray4vec3S_iP6uchar4iiP4trigP5Lightiii_param_5];
	ld.param.u64 	%rd10, [_Z3ray4vec3S_iP6uchar4iiP4trigP5Lightiii_param_6];
	ld.param.u64 	%rd11, [_Z3ray4vec3S_iP6uchar4iiP4trigP5Lightiii_param_7];
	ld.param.u32 	%r25, [_Z3ray4vec3S_iP6uchar4iiP4trigP5Lightiii_param_8];
	ld.param.u32 	%r26, [_Z3ray4vec3S_iP6uchar4iiP4trigP5Lightiii_param_9];
	ld.param.u32 	%r27, [_Z3ray4vec3S_iP6uchar4iiP4trigP5Lightiii_param_10];
	cvta.to.global.u64 	%rd1, %rd10;
	add.u64 	%rd12, %SP, 0;
	add.u64 	%rd13, %SPL, 0;
	st.local.f32 	[%rd13], %f4;
	st.local.f32 	[%rd13+4], %f5;
	st.local.f32 	[%rd13+8], %f6;
	setp.gt.s32 	%p4, %r22, %r26;
	mov.b16 	%rs54, 0;
	mov.u16 	%rs55, %rs54;
	mov.u16 	%rs56, %rs54;
	mov.u16 	%rs57, %rs54;
	@%p4 bra 	$L__BB1_44;
	setp.lt.s32 	%p5, %r27, 1;
	mov.b32 	%r75, -1;
	mov.f32 	%f287, 0f7F7FFFFF;
	@%p5 bra 	$L__BB1_9;
	mov.f32 	%f287, 0f7F7FFFFF;
	mov.b32 	%r75, -1;
	mov.b32 	%r73, 0;
$L__BB1_3:
	mul.wide.u32 	%rd14, %r73, 76;
	add.s64 	%rd15, %rd1, %rd14;
	ld.global.f32 	%f120, [%rd15+12];
	ld.global.f32 	%f8, [%rd15];
	sub.f32 	%f9, %f120, %f8;
	ld.global.f32 	%f121, [%rd15+16];
	ld.global.f32 	%f10, [%rd15+4];
	sub.f32 	%f11, %f121, %f10;
	ld.global.f32 	%f122, [%rd15+20];
	ld.global.f32 	%f12, [%rd15+8];
	sub.f32 	%f13, %f122, %f12;
	ld.global.f32 	%f123, [%rd15+24];
	sub.f32 	%f14, %f123, %f8;
	ld.global.f32 	%f124, [%rd15+28];
	sub.f32 	%f15, %f124, %f10;
	ld.global.f32 	%f125, [%rd15+32];
	sub.f32 	%f16, %f125, %f12;
	mul.f32 	%f126, %f5, %f16;
	mul.f32 	%f127, %f6, %f15;
	sub.f32 	%f17, %f126, %f127;
	mul.f32 	%f128, %f6, %f14;
	mul.f32 	%f129, %f4, %f16;
	sub.f32 	%f18, %f128, %f129;
	mul.f32 	%f130, %f4, %f15;
	mul.f32 	%f131, %f5, %f14;
	sub.f32 	%f19, %f130, %f131;
	mul.f32 	%f132, %f11, %f18;
	fma.rn.f32 	%f133, %f9, %f17, %f132;
	fma.rn.f32 	%f134, %f13, %f19, %f133;
	cvt.f64.f32 	%fd1, %f134;
	abs.f64 	%fd21, %fd1;
	setp.lt.f64 	%p6, %fd21, 0d3DDB7CDFD9D7BDBB;
	@%p6 bra 	$L__BB1_8;
	sub.f32 	%f20, %f1, %f8;
	sub.f32 	%f21, %f2, %f10;
	sub.f32 	%f22, %f3, %f12;
	mul.f32 	%f135, %f18, %f21;
	fma.rn.f32 	%f136, %f17, %f20, %f135;
	fma.rn.f32 	%f137, %f19, %f22, %f136;
	cvt.f64.f32 	%fd22, %f137;
	div.rn.f64 	%fd2, %fd22, %fd1;
	setp.lt.f64 	%p7, %fd2, 0d0000000000000000;
	setp.gt.f64 	%p8, %fd2, 0d3FF0000000000000;
	or.pred  	%p9, %p7, %p8;
	@%p9 bra 	$L__BB1_8;
	mul.f32 	%f138, %f13, %f21;
	mul.f32 	%f139, %f11, %f22;
	sub.f32 	%f23, %f138, %f139;
	mul.f32 	%f140, %f9, %f22;
	mul.f32 	%f141, %f13, %f20;
	sub.f32 	%f24, %f140, %f141;
	mul.f32 	%f142, %f11, %f20;
	mul.f32 	%f143, %f9, %f21;
	sub.f32 	%f25, %f142, %f143;
	mul.f32 	%f144, %f5, %f24;
	fma.rn.f32 	%f145, %f4, %f23, %f144;
	fma.rn.f32 	%f146, %f6, %f25, %f145;
	cvt.f64.f32 	%fd23, %f146;
	div.rn.f64 	%fd24, %fd23, %fd1;
	setp.lt.f64 	%p10, %fd24, 0d0000000000000000;
	add.f64 	%fd25, %fd2, %fd24;
	setp.gt.f64 	%p11, %fd25, 0d3FF0000000000000;
	or.pred  	%p12, %p10, %p11;
	@%p12 bra 	$L__BB1_8;
	mul.f32 	%f147, %f15, %f24;
	fma.rn.f32 	%f148, %f14, %f23, %f147;
	fma.rn.f32 	%f149, %f16, %f25, %f148;
	cvt.f64.f32 	%fd26, %f149;
	div.rn.f64 	%fd3, %fd26, %fd1;
	setp.lt.f64 	%p13, %fd3, 0d0000000000000000;
	@%p13 bra 	$L__BB1_8;
	setp.eq.s32 	%p14, %r75, -1;
	cvt.f64.f32 	%fd27, %f287;
	setp.lt.f64 	%p15, %fd3, %fd27;
	or.pred  	%p16, %p14, %p15;
	cvt.rn.f32.f64 	%f150, %fd3;
	selp.f32 	%f287, %f150, %f287, %p16;
	selp.b32 	%r75, %r73, %r75, %p16;
$L__BB1_8:
	add.s32 	%r73, %r73, 1;
	setp.ne.s32 	%p17, %r73, %r27;
	@%p17 bra 	$L__BB1_3;
$L__BB1_9:
	setp.eq.s32 	%p18, %r75, -1;
	mov.u16 	%rs55, %rs54;
	mov.u16 	%rs56, %rs54;
	mov.u16 	%rs57, %rs54;
	@%p18 bra 	$L__BB1_44;
	fma.rn.f32 	%f29, %f4, %f287, %f1;
	fma.rn.f32 	%f30, %f5, %f287, %f2;
	fma.rn.f32 	%f31, %f6, %f287, %f3;
	mul.wide.s32 	%rd16, %r75, 76;
	add.s64 	%rd17, %rd1, %rd16;
	add.s64 	%rd2, %rd17, 36;
	ld.global.f32 	%f32, [%rd17+36];
	ld.global.f32 	%f33, [%rd17+40];
	ld.global.u32 	%r31, [%rd17+44];
	bfe.u32 	%r32, %r31, 0, 8;
	cvt.u16.u32 	%rs50, %r32;
	bfe.u32 	%r33, %r31, 8, 8;
	cvt.u16.u32 	%rs51, %r33;
	bfe.u32 	%r34, %r31, 16, 8;
	cvt.u16.u32 	%rs52, %r34;
	bfe.u32 	%r35, %r31, 24, 8;
	cvt.u16.u32 	%rs57, %r35;
	ld.global.f32 	%f34, [%rd17+48];
	ld.global.f32 	%f35, [%rd17+52];
	ld.global.f32 	%f36, [%rd17+56];
	ld.global.f32 	%f37, [%rd17+60];
	setp.gt.s32 	%p19, %r75, 1;
	@%p19 bra 	$L__BB1_12;
	cvt.rn.f32.s32 	%f151, %r23;
	div.rn.f32 	%f152, %f29, %f151;
	cvt.rn.f32.s32 	%f153, %r24;
	shr.u32 	%r36, %r24, 31;
	add.s32 	%r37, %r24, %r36;
	shr.s32 	%r38, %r37, 1;
	cvt.rn.f32.s32 	%f154, %r38;
	fma.rn.f32 	%f155, %f152, %f153, %f154;
	div.rn.f32 	%f156, %f30, %f151;
	fma.rn.f32 	%f157, %f156, %f153, %f154;
	cvt.rzi.s32.f32 	%r39, %f155;
	cvt.rzi.s32.f32 	%r40, %f157;
	mad.lo.s32 	%r41, %r39, %r24, %r40;
	cvta.to.global.u64 	%rd18, %rd9;
	mul.wide.s32 	%rd19, %r41, 4;
	add.s64 	%rd20, %rd18, %rd19;
	ld.global.u32 	%r42, [%rd20];
	bfe.u32 	%r43, %r42, 0, 8;
	cvt.u16.u32 	%rs50, %r43;
	bfe.u32 	%r44, %r42, 8, 8;
	cvt.u16.u32 	%rs51, %r44;
	bfe.u32 	%r45, %r42, 16, 8;
	cvt.u16.u32 	%rs52, %r45;
	bfe.u32 	%r46, %r42, 24, 8;
	cvt.u16.u32 	%rs57, %r46;
$L__BB1_12:
	add.u64 	%rd21, %SP, 12;
	add.u64 	%rd22, %SPL, 12;
	ld.global.f32 	%f38, [%rd2+28];
	ld.global.f32 	%f39, [%rd2+32];
	ld.global.f32 	%f40, [%rd2+36];
	st.local.f32 	[%rd22], %f38;
	st.local.f32 	[%rd22+4], %f39;
	st.local.f32 	[%rd22+8], %f40;
	add.f32 	%f41, %f38, %f38;
	add.f32 	%f42, %f39, %f39;
	add.f32 	%f43, %f40, %f40;
	mul.f32 	%f158, %f5, %f39;
	fma.rn.f32 	%f159, %f4, %f38, %f158;
	fma.rn.f32 	%f160, %f6, %f40, %f159;
	mul.f32 	%f161, %f41, %f160;
	mul.f32 	%f162, %f42, %f160;
	mul.f32 	%f163, %f43, %f160;
	sub.f32 	%f164, %f4, %f161;
	sub.f32 	%f165, %f5, %f162;
	sub.f32 	%f166, %f6, %f163;
	mul.f32 	%f167, %f165, %f165;
	fma.rn.f32 	%f168, %f164, %f164, %f167;
	fma.rn.f32 	%f169, %f166, %f166, %f168;
	sqrt.rn.f32 	%f170, %f169;
	div.rn.f32 	%f44, %f164, %f170;
	div.rn.f32 	%f45, %f165, %f170;
	div.rn.f32 	%f46, %f166, %f170;
	{ // callseq 1, 0
	.param .b64 param0;
	st.param.b64 	[param0], %rd12;
	.param .b64 param1;
	st.param.b64 	[param1], %rd21;
	.param .b32 param2;
	st.param.f32 	[param2], %f32;
	.param .b32 param3;
	st.param.f32 	[param3], 0f3F800000;
	.param .align 16 .b8 retval0[12];
	call.uni (retval0), 
	_Z7refractRK4vec3S1_ff, 
	(
	param0, 
	param1, 
	param2, 
	param3
	);
	ld.param.v2.f32 	{%f171, %f172}, [retval0];
	ld.param.f32 	%f173, [retval0+8];
	} // callseq 1
	mul.f32 	%f174, %f39, %f45;
	fma.rn.f32 	%f175, %f38, %f44, %f174;
	fma.rn.f32 	%f176, %f40, %f46, %f175;
	setp.geu.f32 	%p20, %f176, 0f00000000;
	@%p20 bra 	$L__BB1_14;
	mul.f32 	%f177, %f38, 0f358637BD;
	mul.f32 	%f178, %f39, 0f358637BD;
	mul.f32 	%f179, %f40, 0f358637BD;
	sub.f32 	%f289, %f29, %f177;
	sub.f32 	%f290, %f30, %f178;
	sub.f32 	%f291, %f31, %f179;
	bra.uni 	$L__BB1_15;
$L__BB1_14:
	fma.rn.f32 	%f289, %f38, 0f358637BD, %f29;
	fma.rn.f32 	%f290, %f39, 0f358637BD, %f30;
	fma.rn.f32 	%f291, %f40, 0f358637BD, %f31;
$L__BB1_15:
	add.s32 	%r7, %r22, 1;
	{ // callseq 2, 0
	.param .align 16 .b8 param0[12];
	st.param.v2.f32 	[param0], {%f289, %f290};
	st.param.f32 	[param0+8], %f291;
	.param .align 16 .b8 param1[12];
	st.param.v2.f32 	[param1], {%f44, %f45};
	st.param.f32 	[param1+8], %f46;
	.param .b32 param2;
	st.param.b32 	[param2], %r7;
	.param .b64 param3;
	st.param.b64 	[param3], %rd9;
	.param .b32 param4;
	st.param.b32 	[param4], %r23;
	.param .b32 param5;
	st.param.b32 	[param5], %r24;
	.param .b64 param6;
	st.param.b64 	[param6], %rd10;
	.param .b64 param7;
	st.param.b64 	[param7], %rd11;
	.param .b32 param8;
	st.param.b32 	[param8], %r25;
	.param .b32 param9;
	st.param.b32 	[param9], %r26;
	.param .b32 param10;
	st.param.b32 	[param10], %r27;
	.param .align 4 .b8 retval0[4];
	call.uni (retval0), 
	_Z3ray4vec3S_iP6uchar4iiP4trigP5Lightiii, 
	(
	param0, 
	param1, 
	param2, 
	param3, 
	param4, 
	param5, 
	param6, 
	param7, 
	param8, 
	param9, 
	param10
	);
	ld.param.v4.b8 	{%rs25, %rs26, %rs27, %rs28}, [retval0];
	} // callseq 2
	setp.gtu.f32 	%p21, %f171, 0f3F800000;
	mov.f32 	%f295, 0f00000000;
	mov.f32 	%f296, %f295;
	mov.f32 	%f297, %f295;
	@%p21 bra 	$L__BB1_20;
	mul.f32 	%f181, %f172, %f172;
	fma.rn.f32 	%f182, %f171, %f171, %f181;
	fma.rn.f32 	%f183, %f173, %f173, %f182;
	sqrt.rn.f32 	%f184, %f183;
	div.rn.f32 	%f59, %f171, %f184;
	div.rn.f32 	%f60, %f172, %f184;
	div.rn.f32 	%f61, %f173, %f184;
	mul.f32 	%f185, %f39, %f60;
	fma.rn.f32 	%f186, %f38, %f59, %f185;
	fma.rn.f32 	%f187, %f40, %f61, %f186;
	setp.geu.f32 	%p22, %f187, 0f00000000;
	@%p22 bra 	$L__BB1_18;
	mul.f32 	%f188, %f38, 0f358637BD;
	mul.f32 	%f189, %f39, 0f358637BD;
	mul.f32 	%f190, %f40, 0f358637BD;
	sub.f32 	%f294, %f29, %f188;
	sub.f32 	%f293, %f30, %f189;
	sub.f32 	%f292, %f31, %f190;
	bra.uni 	$L__BB1_19;
$L__BB1_18:
	fma.rn.f32 	%f294, %f38, 0f358637BD, %f29;
	fma.rn.f32 	%f293, %f39, 0f358637BD, %f30;
	fma.rn.f32 	%f292, %f40, 0f358637BD, %f31;
$L__BB1_19:
	{ // callseq 3, 0
	.param .align 16 .b8 param0[12];
	st.param.v2.f32 	[param0], {%f294, %f293};
	st.param.f32 	[param0+8], %f292;
	.param .align 16 .b8 param1[12];
	st.param.v2.f32 	[param1], {%f59, %f60};
	st.param.f32 	[param1+8], %f61;
	.param .b32 param2;
	st.param.b32 	[param2], %r7;
	.param .b64 param3;
	st.param.b64 	[param3], %rd9;
	.param .b32 param4;
	st.param.b32 	[param4], %r23;
	.param .b32 param5;
	st.param.b32 	[param5], %r24;
	.param .b64 param6;
	st.param.b64 	[param6], %rd10;
	.param .b64 param7;
	st.param.b64 	[param7], %rd11;
	.param .b32 param8;
	st.param.b32 	[param8], %r25;
	.param .b32 param9;
	st.param.b32 	[param9], %r26;
	.param .b32 param10;
	st.param.b32 	[param10], %r27;
	.param .align 4 .b8 retval0[4];
	call.uni (retval0), 
	_Z3ray4vec3S_iP6uchar4iiP4trigP5Lightiii, 
	(
	param0, 
	param1, 
	param2, 
	param3, 
	param4, 
	param5, 
	param6, 
	param7, 
	param8, 
	param9, 
	param10
	);
	ld.param.v4.b8 	{%rs30, %rs31, %rs32, %rs33}, [retval0];
	} // callseq 3
	and.b16  	%rs38, %rs32, 255;
	and.b16  	%rs39, %rs31, 255;
	and.b16  	%rs40, %rs30, 255;
	cvt.rn.f32.u16 	%f295, %rs40;
	cvt.rn.f32.u16 	%f296, %rs39;
	cvt.rn.f32.u16 	%f297, %rs38;
$L__BB1_20:
	setp.lt.s32 	%p23, %r25, 1;
	mov.f32 	%f304, 0f00000000;
	mov.f32 	%f305, %f304;
	mov.f32 	%f306, %f304;
	@%p23 bra 	$L__BB1_43;
	cvt.f64.f32 	%fd4, %f33;
	{
	.reg .b32 %temp; 
	mov.b64 	{%temp, %r8}, %fd4;
	}
	shr.u32 	%r48, %r8, 20;
	and.b32  	%r49, %r48, 2047;
	add.s32 	%r50, %r49, -1012;
	mov.b64 	%rd24, %fd4;
	shl.b64 	%rd3, %rd24, %r50;
	setp.eq.s64 	%p1, %rd3, -9223372036854775808;
	cvt.rzi.f64.f64 	%fd5, %fd4;
	abs.f64 	%fd6, %fd4;
	setp.neu.f64 	%p25, %fd6, 0d3FE0000000000000;
	and.pred  	%p2, %p25, %p1;
	setp.lt.s32 	%p26, %r8, 0;
	selp.b32 	%r9, 0, 2146435072, %p26;
	neg.s32 	%r10, %r27;
	add.s64 	%rd4, %rd1, 16;
	cvta.to.global.u64 	%rd5, %rd11;
	mov.f32 	%f306, 0f00000000;
	mov.b32 	%r77, 0;
	and.b16  	%rs41, %rs50, 255;
	and.b16  	%rs42, %rs51, 255;
	and.b16  	%rs43, %rs52, 255;
	mov.f32 	%f305, %f306;
	mov.f32 	%f304, %f306;
$L__BB1_22:
	setp.lt.s32 	%p27, %r27, 1;
	mul.wide.u32 	%rd25, %r77, 28;
	add.s64 	%rd6, %rd5, %rd25;
	ld.global.f32 	%f80, [%rd6];
	sub.f32 	%f193, %f80, %f29;
	ld.global.f32 	%f81, [%rd6+4];
	sub.f32 	%f194, %f81, %f30;
	ld.global.f32 	%f82, [%rd6+8];
	sub.f32 	%f195, %f82, %f31;
	mul.f32 	%f196, %f194, %f194;
	fma.rn.f32 	%f197, %f193, %f193, %f196;
	fma.rn.f32 	%f198, %f195, %f195, %f197;
	sqrt.rn.f32 	%f199, %f198;
	div.rn.f32 	%f83, %f193, %f199;
	div.rn.f32 	%f84, %f194, %f199;
	div.rn.f32 	%f85, %f195, %f199;
	neg.f32 	%f86, %f84;
	mov.b32 	%r81, -1;
	@%p27 bra 	$L__BB1_30;
	mov.f32 	%f302, 0f7F7FFFFF;
	mov.b32 	%r81, -1;
	mov.b32 	%r79, 0;
	mov.u64 	%rd26, %rd4;
	mov.u32 	%r78, %r10;
$L__BB1_24:
	ld.global.f32 	%f201, [%rd26+-4];
	ld.global.f32 	%f88, [%rd26+-16];
	sub.f32 	%f89, %f201, %f88;
	ld.global.f32 	%f202, [%rd26];
	ld.global.f32 	%f90, [%rd26+-12];
	sub.f32 	%f91, %f202, %f90;
	ld.global.f32 	%f203, [%rd26+4];
	ld.global.f32 	%f92, [%rd26+-8];
	sub.f32 	%f93, %f203, %f92;
	ld.global.f32 	%f204, [%rd26+8];
	sub.f32 	%f94, %f204, %f88;
	ld.global.f32 	%f205, [%rd26+12];
	sub.f32 	%f95, %f205, %f90;
	ld.global.f32 	%f206, [%rd26+16];
	sub.f32 	%f96, %f206, %f92;
	mul.f32 	%f207, %f85, %f95;
	mul.f32 	%f208, %f84, %f96;
	sub.f32 	%f97, %f207, %f208;
	mul.f32 	%f209, %f83, %f96;
	mul.f32 	%f210, %f85, %f94;
	sub.f32 	%f98, %f209, %f210;
	mul.f32 	%f211, %f84, %f94;
	mul.f32 	%f212, %f83, %f95;
	sub.f32 	%f99, %f211, %f212;
	mul.f32 	%f213, %f91, %f98;
	fma.rn.f32 	%f214, %f89, %f97, %f213;
	fma.rn.f32 	%f215, %f93, %f99, %f214;
	cvt.f64.f32 	%fd7, %f215;
	abs.f64 	%fd29, %fd7;
	setp.lt.f64 	%p28, %fd29, 0d3DDB7CDFD9D7BDBB;
	@%p28 bra 	$L__BB1_29;
	sub.f32 	%f100, %f80, %f88;
	sub.f32 	%f101, %f81, %f90;
	sub.f32 	%f102, %f82, %f92;
	mul.f32 	%f216, %f98, %f101;
	fma.rn.f32 	%f217, %f97, %f100, %f216;
	fma.rn.f32 	%f218, %f99, %f102, %f217;
	cvt.f64.f32 	%fd30, %f218;
	div.rn.f64 	%fd8, %fd30, %fd7;
	setp.lt.f64 	%p29, %fd8, 0d0000000000000000;
	setp.gt.f64 	%p30, %fd8, 0d3FF0000000000000;
	or.pred  	%p31, %p29, %p30;
	@%p31 bra 	$L__BB1_29;
	mul.f32 	%f219, %f93, %f101;
	mul.f32 	%f220, %f91, %f102;
	sub.f32 	%f103, %f219, %f220;
	mul.f32 	%f221, %f89, %f102;
	mul.f32 	%f222, %f93, %f100;
	sub.f32 	%f104, %f221, %f222;
	mul.f32 	%f223, %f91, %f100;
	mul.f32 	%f224, %f89, %f101;
	sub.f32 	%f105, %f223, %f224;
	mul.f32 	%f225, %f104, %f86;
	mul.f32 	%f226, %f83, %f103;
	sub.f32 	%f227, %f225, %f226;
	mul.f32 	%f228, %f85, %f105;
	sub.f32 	%f229, %f227, %f228;
	cvt.f64.f32 	%fd31, %f229;
	div.rn.f64 	%fd32, %fd31, %fd7;
	setp.lt.f64 	%p32, %fd32, 0d0000000000000000;
	add.f64 	%fd33, %fd8, %fd32;
	setp.gt.f64 	%p33, %fd33, 0d3FF0000000000000;
	or.pred  	%p34, %p32, %p33;
	@%p34 bra 	$L__BB1_29;
	mul.f32 	%f230, %f95, %f104;
	fma.rn.f32 	%f231, %f94, %f103, %f230;
	fma.rn.f32 	%f232, %f96, %f105, %f231;
	cvt.f64.f32 	%fd34, %f232;
	div.rn.f64 	%fd9, %fd34, %fd7;
	setp.lt.f64 	%p35, %fd9, 0d0000000000000000;
	@%p35 bra 	$L__BB1_29;
	setp.eq.s32 	%p36, %r81, -1;
	cvt.f64.f32 	%fd35, %f302;
	setp.lt.f64 	%p37, %fd9, %fd35;
	or.pred  	%p38, %p36, %p37;
	cvt.rn.f32.f64 	%f233, %fd9;
	selp.f32 	%f302, %f233, %f302, %p38;
	selp.b32 	%r81, %r79, %r81, %p38;
$L__BB1_29:
	add.s32 	%r79, %r79, 1;
	add.s32 	%r78, %r78, 1;
	setp.ne.s32 	%p39, %r78, 0;
	add.s64 	%rd26, %rd26, 76;
	@%p39 bra 	$L__BB1_24;
$L__BB1_30:
	setp.ne.s32 	%p40, %r81, %r75;
	mov.f64 	%fd75, 0d0000000000000000;
	mov.f32 	%f303, 0f00000000;
	@%p40 bra 	$L__BB1_42;
	ld.global.f32 	%f108, [%rd6+12];
	mul.f32 	%f235, %f38, %f83;
	fma.rn.f32 	%f236, %f39, %f84, %f235;
	mul.f32 	%f237, %f40, %f85;
	add.f32 	%f109, %f237, %f236;
	neg.f32 	%f238, %f83;
	neg.f32 	%f239, %f85;
	mul.f32 	%f240, %f39, %f86;
	sub.f32 	%f241, %f240, %f235;
	sub.f32 	%f242, %f241, %f237;
	mul.f32 	%f243, %f41, %f242;
	mul.f32 	%f244, %f42, %f242;
	mul.f32 	%f245, %f43, %f242;
	sub.f32 	%f246, %f238, %f243;
	sub.f32 	%f247, %f86, %f244;
	sub.f32 	%f248, %f239, %f245;
	neg.f32 	%f249, %f247;
	mul.f32 	%f250, %f5, %f249;
	mul.f32 	%f251, %f4, %f246;
	sub.f32 	%f252, %f250, %f251;
	mul.f32 	%f253, %f6, %f248;
	sub.f32 	%f254, %f252, %f253;
	cvt.f64.f32 	%fd38, %f254;
	max.f64 	%fd10, %fd38, 0d0000000000000000;
	{
	.reg .b32 %temp; 
	mov.b64 	{%temp, %r20}, %fd10;
	}
	abs.f64 	%fd11, %fd10;
	setp.neu.f64 	%p41, %fd10, 0d0000000000000000;
	@%p41 bra 	$L__BB1_33;
	setp.lt.s32 	%p45, %r8, 0;
	selp.b32 	%r54, %r20, 0, %p2;
	or.b32  	%r55, %r54, 2146435072;
	selp.b32 	%r56, %r55, %r54, %p45;
	mov.b32 	%r57, 0;
	mov.b64 	%fd74, {%r57, %r56};
	mov.pred 	%p3, %p2;
	bra.uni 	$L__BB1_34;
$L__BB1_33:
	{ // callseq 4, 0
	.param .b64 param0;
	st.param.f64 	[param0], %fd11;
	.param .b64 param1;
	st.param.f64 	[param1], %fd4;
	.param .b64 retval0;
	call.uni (retval0), 
	__internal_accurate_pow, 
	(
	param0, 
	param1
	);
	ld.param.f64 	%fd39, [retval0];
	} // callseq 4
	setp.lt.s32 	%p42, %r20, 0;
	setp.neu.f64 	%p43, %fd5, %fd4;
	neg.f64 	%fd41, %fd39;
	setp.eq.s64 	%p44, %rd3, -9223372036854775808;
	selp.f64 	%fd42, %fd41, %fd39, %p44;
	selp.f64 	%fd43, %fd42, %fd39, %p42;
	selp.f64 	%fd44, 0dFFF8000000000000, %fd43, %p43;
	selp.f64 	%fd74, %fd44, %fd43, %p42;
	mov.pred 	%p3, %p1;
$L__BB1_34:
	add.f64 	%fd45, %fd10, %fd4;
	{
	.reg .b32 %temp; 
	mov.b64 	{%temp, %r58}, %fd45;
	}
	and.b32  	%r59, %r58, 2146435072;
	setp.ne.s32 	%p46, %r59, 2146435072;
	@%p46 bra 	$L__BB1_41;
	setp.num.f32 	%p47, %f33, %f33;
	@%p47 bra 	$L__BB1_37;
	add.rn.f64 	%fd74, %fd10, %fd4;
	bra.uni 	$L__BB1_41;
$L__BB1_37:
	setp.neu.f64 	%p48, %fd6, 0d7FF0000000000000;
	@%p48 bra 	$L__BB1_39;
	setp.lt.s32 	%p52, %r8, 0;
	setp.gt.f64 	%p53, %fd11, 0d3FF0000000000000;
	selp.b32 	%r66, 2146435072, 0, %p53;
	xor.b32  	%r67, %r66, 2146435072;
	selp.b32 	%r68, %r67, %r66, %p52;
	mov.b32 	%r69, 0;
	mov.b64 	%fd74, {%r69, %r68};
	bra.uni 	$L__BB1_41;
$L__BB1_39:
	setp.neu.f64 	%p49, %fd11, 0d7FF0000000000000;
	@%p49 bra 	$L__BB1_41;
	setp.lt.s32 	%p50, %r20, 0;
	and.b32  	%r60, %r8, 2147483647;
	setp.ne.s32 	%p51, %r60, 1071644672;
	or.b32  	%r61, %r9, -2147483648;
	selp.b32 	%r62, %r61, %r9, %p51;
	selp.b32 	%r63, %r62, %r9, %p3;
	selp.b32 	%r64, %r63, %r9, %p50;
	mov.b32 	%r65, 0;
	mov.b64 	%fd74, {%r65, %r64};
$L__BB1_41:
	cvt.f64.f32 	%fd46, %f108;
	setp.eq.f32 	%p54, %f33, 0f00000000;
	setp.eq.f64 	%p55, %fd10, 0d3FF0000000000000;
	selp.f64 	%fd47, 0d3FF0000000000000, %fd74, %p54;
	selp.f64 	%fd48, 0d3FF0000000000000, %fd47, %p55;
	mul.f64 	%fd49, %fd48, %fd46;
	cvt.rn.f32.f64 	%f255, %fd49;
	cvt.f64.f32 	%fd50, %f255;
	mul.f64 	%fd75, %fd50, 0d406FE00000000000;
	cvt.f64.f32 	%fd51, %f109;
	max.f64 	%fd52, %fd51, 0d0000000000000000;
	mul.f64 	%fd53, %fd52, %fd46;
	cvt.rn.f32.f64 	%f303, %fd53;
$L__BB1_42:
	ld.global.f32 	%f256, [%rd6+16];
	cvt.rn.f32.u16 	%f257, %rs41;
	mul.f32 	%f258, %f256, %f257;
	mul.f32 	%f259, %f303, %f258;
	mul.f32 	%f260, %f34, %f259;
	cvt.f64.f32 	%fd54, %f260;
	cvt.f64.f32 	%fd55, %f35;
	fma.rn.f64 	%fd56, %fd75, %fd55, %fd54;
	cvt.f64.f32 	%fd57, %f304;
	add.f64 	%fd58, %fd56, %fd57;
	cvt.rn.f32.f64 	%f304, %fd58;
	ld.global.f32 	%f261, [%rd6+20];
	cvt.rn.f32.u16 	%f262, %rs42;
	mul.f32 	%f263, %f261, %f262;
	mul.f32 	%f264, %f303, %f263;
	mul.f32 	%f265, %f34, %f264;
	cvt.f64.f32 	%fd59, %f265;
	fma.rn.f64 	%fd60, %fd75, %fd55, %fd59;
	cvt.f64.f32 	%fd61, %f305;
	add.f64 	%fd62, %fd60, %fd61;
	cvt.rn.f32.f64 	%f305, %fd62;
	ld.global.f32 	%f266, [%rd6+24];
	cvt.rn.f32.u16 	%f267, %rs43;
	mul.f32 	%f268, %f266, %f267;
	mul.f32 	%f269, %f303, %f268;
	mul.f32 	%f270, %f34, %f269;
	cvt.f64.f32 	%fd63, %f270;
	fma.rn.f64 	%fd64, %fd75, %fd55, %fd63;
	cvt.f64.f32 	%fd65, %f306;
	add.f64 	%fd66, %fd64, %fd65;
	cvt.rn.f32.f64 	%f306, %fd66;
	add.s32 	%r77, %r77, 1;
	setp.ne.s32 	%p56, %r77, %r25;
	@%p56 bra 	$L__BB1_22;
$L__BB1_43:
	and.b16  	%rs44, %rs50, 255;
	cvt.rn.f32.u16 	%f271, %rs44;
	fma.rn.f32 	%f272, %f271, 0f3DCCCCCD, %f304;
	and.b16  	%rs45, %rs25, 255;
	cvt.rn.f32.u16 	%f273, %rs45;
	fma.rn.f32 	%f274, %f36, %f273, %f272;
	fma.rn.f32 	%f275, %f37, %f295, %f274;
	cvt.f64.f32 	%fd67, %f275;
	min.f64 	%fd68, %fd67, 0d406FE00000000000;
	cvt.rzi.u32.f64 	%r70, %fd68;
	cvt.u16.u32 	%rs54, %r70;
	and.b16  	%rs46, %rs51, 255;
	cvt.rn.f32.u16 	%f276, %rs46;
	fma.rn.f32 	%f277, %f276, 0f3DCCCCCD, %f305;
	and.b16  	%rs47, %rs26, 255;
	cvt.rn.f32.u16 	%f278, %rs47;
	fma.rn.f32 	%f279, %f36, %f278, %f277;
	fma.rn.f32 	%f280, %f37, %f296, %f279;
	cvt.f64.f32 	%fd69, %f280;
	min.f64 	%fd70, %fd69, 0d406FE00000000000;
	cvt.rzi.u32.f64 	%r71, %fd70;
	cvt.u16.u32 	%rs55, %r71;
	and.b16  	%rs48, %rs52, 255;
	cvt.rn.f32.u16 	%f281, %rs48;
	fma.rn.f32 	%f282, %f281, 0f3DCCCCCD, %f306;
	and.b16  	%rs49, %rs27, 255;
	cvt.rn.f32.u16 	%f283, %rs49;
	fma.rn.f32 	%f284, %f36, %f283, %f282;
	fma.rn.f32 	%f285, %f37, %f297, %f284;
	cvt.f64.f32 	%fd71, %f285;
	min.f64 	%fd72, %fd71, 0d406FE00000000000;
	cvt.rzi.u32.f64 	%r72, %fd72;
	cvt.u16.u32 	%rs56, %r72;
$L__BB1_44:
	st.param.v4.b8 	[func_retval0], {%rs54, %rs55, %rs56, %rs57};
	ret;

}
	// .globl	_Z11kernel_ssaaP6uchar4S0_iii
.visible .entry _Z11kernel_ssaaP6uchar4S0_iii(
	.param .u64 .ptr .align 1 _Z11kernel_ssaaP6uchar4S0_iii_param_0,
	.param .u64 .ptr .align 1 _Z11kernel_ssaaP6uchar4S0_iii_param_1,
	.param .u32 _Z11kernel_ssaaP6uchar4S0_iii_param_2,
	.param .u32 _Z11kernel_ssaaP6uchar4S0_iii_param_3,
	.param .u32 _Z11kernel_ssaaP6uchar4S0_iii_param_4
)
{
	.reg .pred 	%p<22>;
	.reg .b16 	%rs<21>;
	.reg .b32 	%r<285>;
	.reg .b32 	%f<10>;
	.reg .b64 	%rd<28>;

	ld.param.u64 	%rd6, [_Z11kernel_ssaaP6uchar4S0_iii_param_0];
	ld.param.u64 	%rd7, [_Z11kernel_ssaaP6uchar4S0_iii_param_1];
	ld.param.u32 	%r94, [_Z11kernel_ssaaP6uchar4S0_iii_param_2];
	ld.param.u32 	%r95, [_Z11kernel_ssaaP6uchar4S0_iii_param_3];
	ld.param.u32 	%r96, [_Z11kernel_ssaaP6uchar4S0_iii_param_4];
	cvta.to.global.u64 	%rd1, %rd6;
	cvta.to.global.u64 	%rd2, %rd7;
	mov.u32 	%r97, %ctaid.x;
	mov.u32 	%r98, %ntid.x;
	mov.u32 	%r99, %tid.x;
	mad.lo.s32 	%r245, %r97, %r98, %r99;
	mov.u32 	%r100, %ctaid.y;
	mov.u32 	%r101, %ntid.y;
	mov.u32 	%r102, %tid.y;
	mad.lo.s32 	%r2, %r100, %r101, %r102;
	mov.u32 	%r103, %nctaid.x;
	mul.lo.s32 	%r3, %r98, %r103;
	mov.u32 	%r104, %nctaid.y;
	mul.lo.s32 	%r4, %r101, %r104;
	setp.ge.s32 	%p1, %r245, %r95;
	@%p1 bra 	$L__BB2_29;
	setp.lt.s32 	%p2, %r96, 1;
	mul.lo.s32 	%r105, %r96, %r96;
	cvt.rn.f32.u32 	%f1, %r105;
	@%p2 bra 	$L__BB2_20;
	mul.lo.s32 	%r7, %r96, %r2;
	add.s32 	%r5, %r7, %r96;
	mul.lo.s32 	%r6, %r4, %r96;
	neg.s32 	%r8, %r6;
	add.s64 	%rd3, %rd1, 16;
	mul.lo.s32 	%r9, %r96, %r94;
	cvt.u16.u32 	%rs10, %r8;
	cvt.u16.u32 	%rs12, %r7;
$L__BB2_3:
	setp.lt.s32 	%p11, %r2, %r94;
	@%p11 bra 	$L__BB2_5;
$L__BB2_4:
	add.s32 	%r245, %r245, %r3;
	setp.lt.s32 	%p21, %r245, %r95;
	@%p21 bra 	$L__BB2_3;
	bra.uni 	$L__BB2_29;
$L__BB2_5:
	mul.lo.s32 	%r12, %r245, %r96;
	add.s32 	%r13, %r12, %r96;
	mul.lo.s32 	%r14, %r245, %r94;
	mov.b32 	%r246, 0;
	mov.b16 	%rs19, 0;
	mov.u16 	%rs20, %rs19;
	mov.u32 	%r247, %r2;
$L__BB2_6:
	mul.lo.s16 	%rs11, %rs19, %rs10;
	sub.s16 	%rs13, %rs11, %rs12;
	mul.lo.s32 	%r126, %r6, %r246;
	add.s32 	%r127, %r5, %r126;
	add.s32 	%r128, %r7, %r126;
	add.s32 	%r129, %r128, 1;
	max.s32 	%r130, %r127, %r129;
	cvt.u16.u32 	%rs14, %r130;
	add.s16 	%rs3, %rs13, %rs14;
	mul.lo.s16 	%rs15, %rs20, %rs10;
	sub.s16 	%rs16, %rs15, %rs12;
	add.s16 	%rs17, %rs16, %rs14;
	cvt.u32.u16 	%r131, %rs17;
	and.b32  	%r132, %r131, 7;
	add.s32 	%r17, %r132, -1;
	mul.lo.s32 	%r133, %r246, %r8;
	sub.s32 	%r134, %r133, %r7;
	add.s32 	%r135, %r130, %r134;
	mul.lo.s32 	%r18, %r247, %r96;
	and.b32  	%r19, %r135, 7;
	add.s32 	%r136, %r130, %r133;
	sub.s32 	%r20, %r7, %r136;
	and.b32  	%r137, %r135, -8;
	and.b32  	%r21, %r131, 3;
	and.b16  	%rs4, %rs3, 1;
	sub.s32 	%r138, %r247, %r2;
	mul.lo.s32 	%r139, %r4, %r246;
	sub.s32 	%r140, %r138, %r139;
	mul.lo.s32 	%r141, %r96, %r140;
	sub.s32 	%r22, %r141, %r137;
	mov.b32 	%r279, 0;
	mov.u32 	%r248, %r12;
	mov.u32 	%r280, %r279;
	mov.u32 	%r281, %r279;
$L__BB2_7:
	setp.gt.u32 	%p12, %r20, -8;
	mul.lo.s32 	%r27, %r9, %r248;
	mov.u32 	%r261, %r18;
	@%p12 bra 	$L__BB2_10;
	mad.lo.s32 	%r143, %r94, %r248, %r247;
	mul.lo.s32 	%r252, %r96, %r143;
	mov.u32 	%r253, %r22;
	mov.u32 	%r261, %r18;
$L__BB2_9:
	.pragma "nounroll";
	mul.wide.s32 	%rd18, %r252, 4;
	add.s64 	%rd19, %rd3, %rd18;
	.pragma "used_bytes_mask 7";
	ld.global.u32 	%r144, [%rd19+-16];
	bfe.u32 	%r145, %r144, 0, 8;
	add.s32 	%r146, %r279, %r145;
	bfe.u32 	%r147, %r144, 8, 8;
	add.s32 	%r148, %r280, %r147;
	bfe.u32 	%r149, %r144, 16, 8;
	add.s32 	%r150, %r281, %r149;
	.pragma "used_bytes_mask 7";
	ld.global.u32 	%r151, [%rd19+-12];
	bfe.u32 	%r152, %r151, 0, 8;
	add.s32 	%r153, %r146, %r152;
	bfe.u32 	%r154, %r151, 8, 8;
	add.s32 	%r155, %r148, %r154;
	bfe.u32 	%r156, %r151, 16, 8;
	add.s32 	%r157, %r150, %r156;
	.pragma "used_bytes_mask 7";
	ld.global.u32 	%r158, [%rd19+-8];
	bfe.u32 	%r159, %r158, 0, 8;
	add.s32 	%r160, %r153, %r159;
	bfe.u32 	%r161, %r158, 8, 8;
	add.s32 	%r162, %r155, %r161;
	bfe.u32 	%r163, %r158, 16, 8;
	add.s32 	%r164, %r157, %r163;
	.pragma "used_bytes_mask 7";
	ld.global.u32 	%r165, [%rd19+-4];
	bfe.u32 	%r166, %r165, 0, 8;
	add.s32 	%r167, %r160, %r166;
	bfe.u32 	%r168, %r165, 8, 8;
	add.s32 	%r169, %r162, %r168;
	bfe.u32 	%r170, %r165, 16, 8;
	add.s32 	%r171, %r164, %r170;
	.pragma "used_bytes_mask 7";
	ld.global.u32 	%r172, [%rd19];
	bfe.u32 	%r173, %r172, 0, 8;
	add.s32 	%r174, %r167, %r173;
	bfe.u32 	%r175, %r172, 8, 8;
	add.s32 	%r176, %r169, %r175;
	bfe.u32 	%r177, %r172, 16, 8;
	add.s32 	%r178, %r171, %r177;
	.pragma "used_bytes_mask 7";
	ld.global.u32 	%r179, [%rd19+4];
	bfe.u32 	%r180, %r179, 0, 8;
	add.s32 	%r181, %r174, %r180;
	bfe.u32 	%r182, %r179, 8, 8;
	add.s32 	%r183, %r176, %r182;
	bfe.u32 	%r184, %r179, 16, 8;
	add.s32 	%r185, %r178, %r184;
	.pragma "used_bytes_mask 7";
	ld.global.u32 	%r186, [%rd19+8];
	bfe.u32 	%r187, %r186, 0, 8;
	add.s32 	%r188, %r181, %r187;
	bfe.u32 	%r189, %r186, 8, 8;
	add.s32 	%r190, %r183, %r189;
	bfe.u32 	%r191, %r186, 16, 8;
	add.s32 	%r192, %r185, %r191;
	.pragma "used_bytes_mask 7";
	ld.global.u32 	%r193, [%rd19+12];
	bfe.u32 	%r194, %r193, 0, 8;
	add.s32 	%r279, %r188, %r194;
	bfe.u32 	%r195, %r193, 8, 8;
	add.s32 	%r280, %r190, %r195;
	bfe.u32 	%r196, %r193, 16, 8;
	add.s32 	%r281, %r192, %r196;
	add.s32 	%r261, %r261, 8;
	add.s32 	%r253, %r253, 8;
	add.s32 	%r252, %r252, 8;
	setp.ne.s32 	%p13, %r253, 0;
	@%p13 bra 	$L__BB2_9;
$L__BB2_10:
	setp.eq.s32 	%p14, %r19, 0;
	@%p14 bra 	$L__BB2_18;
	setp.lt.u32 	%p15, %r17, 3;
	@%p15 bra 	$L__BB2_13;
	add.s32 	%r198, %r261, %r27;
	mul.wide.s32 	%rd20, %r198, 4;
	add.s64 	%rd21, %rd1, %rd20;
	.pragma "used_bytes_mask 7";
	ld.global.u32 	%r199, [%rd21];
	bfe.u32 	%r200, %r199, 0, 8;
	add.s32 	%r201, %r279, %r200;
	bfe.u32 	%r202, %r199, 8, 8;
	add.s32 	%r203, %r280, %r202;
	bfe.u32 	%r204, %r199, 16, 8;
	add.s32 	%r205, %r281, %r204;
	ld.global.u8 	%r206, [%rd21+4];
	add.s32 	%r207, %r201, %r206;
	ld.global.u8 	%r208, [%rd21+5];
	add.s32 	%r209, %r203, %r208;
	ld.global.u8 	%r210, [%rd21+6];
	add.s32 	%r211, %r205, %r210;
	ld.global.u8 	%r212, [%rd21+8];
	add.s32 	%r213, %r207, %r212;
	ld.global.u8 	%r214, [%rd21+9];
	add.s32 	%r215, %r209, %r214;
	ld.global.u8 	%r216, [%rd21+10];
	add.s32 	%r217, %r211, %r216;
	ld.global.u8 	%r218, [%rd21+12];
	add.s32 	%r279, %r213, %r218;
	ld.global.u8 	%r219, [%rd21+13];
	add.s32 	%r280, %r215, %r219;
	ld.global.u8 	%r220, [%rd21+14];
	add.s32 	%r281, %r217, %r220;
	add.s32 	%r261, %r261, 4;
$L__BB2_13:
	setp.eq.s32 	%p16, %r21, 0;
	@%p16 bra 	$L__BB2_18;
	and.b16  	%rs18, %rs3, 3;
	setp.eq.s16 	%p17, %rs18, 1;
	@%p17 bra 	$L__BB2_16;
	add.s32 	%r222, %r261, %r27;
	mul.wide.s32 	%rd22, %r222, 4;
	add.s64 	%rd23, %rd1, %rd22;
	.pragma "used_bytes_mask 7";
	ld.global.u32 	%r223, [%rd23];
	bfe.u32 	%r224, %r223, 0, 8;
	add.s32 	%r225, %r279, %r224;
	bfe.u32 	%r226, %r223, 8, 8;
	add.s32 	%r227, %r280, %r226;
	bfe.u32 	%r228, %r223, 16, 8;
	add.s32 	%r229, %r281, %r228;
	ld.global.u8 	%r230, [%rd23+4];
	add.s32 	%r279, %r225, %r230;
	ld.global.u8 	%r231, [%rd23+5];
	add.s32 	%r280, %r227, %r231;
	ld.global.u8 	%r232, [%rd23+6];
	add.s32 	%r281, %r229, %r232;
	add.s32 	%r261, %r261, 2;
$L__BB2_16:
	setp.eq.s16 	%p18, %rs4, 0;
	@%p18 bra 	$L__BB2_18;
	add.s32 	%r233, %r261, %r27;
	mul.wide.s32 	%rd24, %r233, 4;
	add.s64 	%rd25, %rd1, %rd24;
	.pragma "used_bytes_mask 7";
	ld.global.u32 	%r234, [%rd25];
	bfe.u32 	%r235, %r234, 0, 8;
	add.s32 	%r279, %r279, %r235;
	bfe.u32 	%r236, %r234, 8, 8;
	add.s32 	%r280, %r280, %r236;
	bfe.u32 	%r237, %r234, 16, 8;
	add.s32 	%r281, %r281, %r237;
$L__BB2_18:
	add.s32 	%r248, %r248, 1;
	setp.lt.s32 	%p19, %r248, %r13;
	@%p19 bra 	$L__BB2_7;
	cvt.rn.f32.u32 	%f4, %r279;
	cvt.rn.f32.u32 	%f5, %r280;
	cvt.rn.f32.u32 	%f6, %r281;
	div.rn.f32 	%f7, %f4, %f1;
	cvt.rzi.u32.f32 	%r238, %f7;
	div.rn.f32 	%f8, %f5, %f1;
	cvt.rzi.u32.f32 	%r239, %f8;
	div.rn.f32 	%f9, %f6, %f1;
	cvt.rzi.u32.f32 	%r240, %f9;
	add.s32 	%r241, %r247, %r14;
	mul.wide.s32 	%rd26, %r241, 4;
	add.s64 	%rd27, %rd2, %rd26;
	prmt.b32 	%r242, %r238, %r239, 0x3340U;
	prmt.b32 	%r243, %r240, 0, 0x3340U;
	prmt.b32 	%r244, %r242, %r243, 0x5410U;
	st.global.u32 	[%rd27], %r244;
	add.s32 	%r247, %r247, %r4;
	setp.lt.s32 	%p20, %r247, %r94;
	add.s32 	%r246, %r246, 1;
	add.s16 	%rs20, %rs20, 1;
	add.s16 	%rs19, %rs19, 1;
	@%p20 bra 	$L__BB2_6;
	bra.uni 	$L__BB2_4;
$L__BB2_20:
	add.s32 	%r79, %r2, %r4;
	max.s32 	%r106, %r94, %r79;
	setp.lt.s32 	%p3, %r79, %r94;
	selp.u32 	%r107, 1, 0, %p3;
	add.s32 	%r108, %r79, %r107;
	sub.s32 	%r109, %r106, %r108;
	div.u32 	%r110, %r109, %r4;
	add.s32 	%r80, %r110, %r107;
	mov.f32 	%f2, 0f00000000;
	div.rn.f32 	%f3, %f2, %f1;
	cvt.rzi.u32.f32 	%r111, %f3;
	cvt.u16.u32 	%rs7, %r111;
	and.b32  	%r81, %r80, 3;
	add.s32 	%r82, %r79, %r4;
	add.s32 	%r83, %r82, %r4;
	prmt.b32 	%r116, %r117, 0, 0x3340U;
$L__BB2_21:
	setp.ge.s32 	%p4, %r2, %r94;
	@%p4 bra 	$L__BB2_28;
	setp.eq.s32 	%p5, %r81, 3;
	mul.lo.s32 	%r85, %r245, %r94;
	mov.u32 	%r283, %r2;
	@%p5 bra 	$L__BB2_26;
	setp.eq.s32 	%p6, %r81, 0;
	add.s32 	%r112, %r2, %r85;
	mul.wide.s32 	%rd8, %r112, 4;
	add.s64 	%rd4, %rd2, %rd8;
	cvt.u32.u16 	%r113, %rs7;
	prmt.b32 	%r114, %r113, %r115, 0x3340U;
	prmt.b32 	%r86, %r114, %r116, 0x5410U;
	bfi.b32 	%r87, %r113, %r86, 8, 8;
	bfi.b32 	%r88, %r113, %r87, 16, 8;
	st.global.u32 	[%rd4], %r88;
	mov.u32 	%r283, %r79;
	@%p6 bra 	$L__BB2_26;
	setp.eq.s32 	%p7, %r81, 1;
	shl.b32 	%r89, %r4, 2;
	cvt.u64.u32 	%rd9, %r89;
	add.s64 	%rd5, %rd4, %rd9;
	st.global.u32 	[%rd5], %r88;
	mov.u32 	%r283, %r82;
	@%p7 bra 	$L__BB2_26;
	add.s64 	%rd11, %rd5, %rd9;
	st.global.u32 	[%rd11], %r88;
	mov.u32 	%r283, %r83;
$L__BB2_26:
	setp.lt.u32 	%p8, %r80, 3;
	@%p8 bra 	$L__BB2_28;
$L__BB2_27:
	add.s32 	%r118, %r283, %r85;
	mul.wide.s32 	%rd12, %r118, 4;
	add.s64 	%rd13, %rd2, %rd12;
	cvt.u32.u16 	%r119, %rs7;
	prmt.b32 	%r120, %r119, 0, 0x3340U;
	prmt.b32 	%r121, %r119, %r119, 0x3340U;
	prmt.b32 	%r122, %r121, %r120, 0x5410U;
	st.global.u32 	[%rd13], %r122;
	shl.b32 	%r123, %r4, 2;
	cvt.u64.u32 	%rd14, %r123;
	add.s64 	%rd15, %rd13, %rd14;
	st.global.u32 	[%rd15], %r122;
	add.s64 	%rd16, %rd15, %rd14;
	st.global.u32 	[%rd16], %r122;
	add.s64 	%rd17, %rd16, %rd14;
	st.global.u32 	[%rd17], %r122;
	add.s32 	%r283, %r123, %r283;
	setp.lt.s32 	%p9, %r283, %r94;
	@%p9 bra 	$L__BB2_27;
$L__BB2_28:
	add.s32 	%r245, %r245, %r3;
	setp.lt.s32 	%p10, %r245, %r95;
	@%p10 bra 	$L__BB2_21;
$L__BB2_29:
	ret;

}
	// .globl	_Z13kernel_render4vec3S_iidP6uchar4S1_iiP4trigP5Lightiii
.visible .entry _Z13kernel_render4vec3S_iidP6uchar4S1_iiP4trigP5Lightiii(
	.param .align 4 .b8 _Z13kernel_render4vec3S_iidP6uchar4S1_iiP4trigP5Lightiii_param_0[12],
	.param .align 4 .b8 _Z13kernel_render4vec3S_iidP6uchar4S1_iiP4trigP5Lightiii_param_1[12],
	.param .u32 _Z13kernel_render4vec3S_iidP6uchar4S1_iiP4trigP5Lightiii_param_2,
	.param .u32 _Z13kernel_render4vec3S_iidP6uchar4S1_iiP4trigP5Lightiii_param_3,
	.param .f64 _Z13kernel_render4vec3S_iidP6uchar4S1_iiP4trigP5Lightiii_param_4,
	.param .u64 .ptr .align 1 _Z13kernel_render4vec3S_iidP6uchar4S1_iiP4trigP5Lightiii_param_5,
	.param .u64 .ptr .align 1 _Z13kernel_render4vec3S_iidP6uchar4S1_iiP4trigP5Lightiii_param_6,
	.param .u32 _Z13kernel_render4vec3S_iidP6uchar4S1_iiP4trigP5Lightiii_param_7,
	.param .u32 _Z13kernel_render4vec3S_iidP6uchar4S1_iiP4trigP5Lightiii_param_8,
	.param .u64 .ptr .align 1 _Z13kernel_render4vec3S_iidP6uchar4S1_iiP4trigP5Lightiii_param_9,
	.param .u64 .ptr .align 1 _Z13kernel_render4vec3S_iidP6uchar4S1_iiP4trigP5Lightiii_param_10,
	.param .u32 _Z13kernel_render4vec3S_iidP6uchar4S1_iiP4trigP5Lightiii_param_11,
	.param .u32 _Z13kernel_render4vec3S_iidP6uchar4S1_iiP4trigP5Lightiii_param_12,
	.param .u32 _Z13kernel_render4vec3S_iidP6uchar4S1_iiP4trigP5Lightiii_param_13
)
{
	.reg .pred 	%p<12>;
	.reg .b16 	%rs<9>;
	.reg .b32 	%r<45>;
	.reg .b32 	%f<72>;
	.reg .b64 	%rd<10>;
	.reg .b64 	%fd<55>;

	ld.param.f32 	%f26, [_Z13kernel_render4vec3S_iidP6uchar4S1_iiP4trigP5Lightiii_param_0+8];
	ld.param.f32 	%f25, [_Z13kernel_render4vec3S_iidP6uchar4S1_iiP4trigP5Lightiii_param_0+4];
	ld.param.f32 	%f24, [_Z13kernel_render4vec3S_iidP6uchar4S1_iiP4trigP5Lightiii_param_0];
	ld.param.f32 	%f4, [_Z13kernel_render4vec3S_iidP6uchar4S1_iiP4trigP5Lightiii_param_1];
	ld.param.f32 	%f5, [_Z13kernel_render4vec3S_iidP6uchar4S1_iiP4trigP5Lightiii_param_1+4];
	ld.param.f32 	%f6, [_Z13kernel_render4vec3S_iidP6uchar4S1_iiP4trigP5Lightiii_param_1+8];
	ld.param.u32 	%r15, [_Z13kernel_render4vec3S_iidP6uchar4S1_iiP4trigP5Lightiii_param_2];
	ld.param.u32 	%r16, [_Z13kernel_render4vec3S_iidP6uchar4S1_iiP4trigP5Lightiii_param_3];
	ld.param.f64 	%fd12, [_Z13kernel_render4vec3S_iidP6uchar4S1_iiP4trigP5Lightiii_param_4];
	ld.param.u64 	%rd2, [_Z13kernel_render4vec3S_iidP6uchar4S1_iiP4trigP5Lightiii_param_5];
	ld.param.u64 	%rd3, [_Z13kernel_render4vec3S_iidP6uchar4S1_iiP4trigP5Lightiii_param_6];
	ld.param.u32 	%r17, [_Z13kernel_render4vec3S_iidP6uchar4S1_iiP4trigP5Lightiii_param_7];
	ld.param.u32 	%r18, [_Z13kernel_render4vec3S_iidP6uchar4S1_iiP4trigP5Lightiii_param_8];
	ld.param.u32 	%r19, [_Z13kernel_render4vec3S_iidP6uchar4S1_iiP4trigP5Lightiii_param_11];
	ld.param.u32 	%r20, [_Z13kernel_render4vec3S_iidP6uchar4S1_iiP4trigP5Lightiii_param_12];
	ld.param.u32 	%r21, [_Z13kernel_render4vec3S_iidP6uchar4S1_iiP4trigP5Lightiii_param_13];
	mov.u32 	%r22, %ctaid.x;
	mov.u32 	%r1, %ntid.x;
	mov.u32 	%r23, %tid.x;
	mad.lo.s32 	%r2, %r22, %r1, %r23;
	mov.u32 	%r24, %ctaid.y;
	mov.u32 	%r3, %ntid.y;
	mov.u32 	%r25, %tid.y;
	mad.lo.s32 	%r43, %r24, %r3, %r25;
	mul.f64 	%fd13, %fd12, 0d400921FB54442D18;
	div.rn.f64 	%fd1, %fd13, 0d4076800000000000;
	abs.f64 	%fd2, %fd1;
	setp.neu.f64 	%p3, %fd2, 0d7FF0000000000000;
	@%p3 bra 	$L__BB3_2;
	mov.f64 	%fd19, 0d0000000000000000;
	mul.rn.f64 	%fd53, %fd1, %fd19;
	mov.pred 	%p11, -1;
	bra.uni 	$L__BB3_5;
$L__BB3_2:
	mul.f64 	%fd14, %fd1, 0d3FE45F306DC9C883;
	cvt.rni.s32.f64 	%r42, %fd14;
	cvt.rn.f64.s32 	%fd15, %r42;
	fma.rn.f64 	%fd16, %fd15, 0dBFF921FB54442D18, %fd1;
	fma.rn.f64 	%fd17, %fd15, 0dBC91A62633145C00, %fd16;
	fma.rn.f64 	%fd53, %fd15, 0dB97B839A252049C0, %fd17;
	setp.ltu.f64 	%p4, %fd2, 0d41E0000000000000;
	@%p4 bra 	$L__BB3_4;
	{ // callseq 5, 0
	.param .b64 param0;
	st.param.f64 	[param0], %fd1;
	.param .align 16 .b8 retval0[16];
	call.uni (retval0), 
	__internal_trig_reduction_slowpathd, 
	(
	param0
	);
	ld.param.f64 	%fd53, [retval0];
	ld.param.b32 	%r42, [retval0+8];
	} // callseq 5
$L__BB3_4:
	and.b32  	%r27, %r42, 1;
	setp.eq.b32 	%p5, %r27, 1;
	not.pred 	%p11, %p5;
$L__BB3_5:
	mul.f64 	%fd20, %fd53, %fd53;
	fma.rn.f64 	%fd21, %fd20, 0d3EE48DAC2799BCB9, 0dBEF9757C5B27EBB1;
	fma.rn.f64 	%fd22, %fd21, %fd20, 0d3F0980E90FD91E04;
	fma.rn.f64 	%fd23, %fd22, %fd20, 0dBEFAE2B0417D7E1D;
	fma.rn.f64 	%fd24, %fd23, %fd20, 0d3F119F5341BFBA57;
	fma.rn.f64 	%fd25, %fd24, %fd20, 0d3F15E791A00F6919;
	fma.rn.f64 	%fd26, %fd25, %fd20, 0d3F2FF2E7FADEC73A;
	fma.rn.f64 	%fd27, %fd26, %fd20, 0d3F434BC1B206DA62;
	fma.rn.f64 	%fd28, %fd27, %fd20, 0d3F57DB18EF2F83F9;
	fma.rn.f64 	%fd29, %fd28, %fd20, 0d3F6D6D2E7AE49FBC;
	fma.rn.f64 	%fd30, %fd29, %fd20, 0d3F8226E3A816A776;
	fma.rn.f64 	%fd31, %fd30, %fd20, 0d3F9664F485D25660;
	fma.rn.f64 	%fd32, %fd31, %fd20, 0d3FABA1BA1BABF31D;
	fma.rn.f64 	%fd33, %fd32, %fd20, 0d3FC11111111105D2;
	fma.rn.f64 	%fd34, %fd33, %fd20, 0d3FD555555555555E;
	mul.f64 	%fd8, %fd20, %fd34;
	fma.rn.f64 	%fd54, %fd8, %fd53, %fd53;
	@%p11 bra 	$L__BB3_7;
	sub.f64 	%fd35, %fd54, %fd53;
	neg.f64 	%fd36, %fd35;
	fma.rn.f64 	%fd37, %fd8, %fd53, %fd36;
	rcp.approx.ftz.f64 	%fd38, %fd54;
	neg.f64 	%fd39, %fd54;
	fma.rn.f64 	%fd40, %fd39, %fd38, 0d3FF0000000000000;
	fma.rn.f64 	%fd41, %fd40, %fd40, %fd40;
	fma.rn.f64 	%fd42, %fd41, %fd38, %fd38;
	neg.f64 	%fd43, %fd42;
	fma.rn.f64 	%fd44, %fd54, %fd43, 0d3FF0000000000000;
	fma.rn.f64 	%fd45, %fd43, %fd37, %fd44;
	fma.rn.f64 	%fd54, %fd45, %fd43, %fd43;
$L__BB3_7:
	sub.f32 	%f27, %f4, %f24;
	sub.f32 	%f28, %f5, %f25;
	sub.f32 	%f29, %f6, %f26;
	mul.f32 	%f30, %f28, %f28;
	fma.rn.f32 	%f31, %f27, %f27, %f30;
	fma.rn.f32 	%f32, %f29, %f29, %f31;
	sqrt.rn.f32 	%f33, %f32;
	div.rn.f32 	%f7, %f27, %f33;
	div.rn.f32 	%f8, %f28, %f33;
	div.rn.f32 	%f9, %f29, %f33;
	mul.f32 	%f34, %f9, 0f00000000;
	sub.f32 	%f35, %f8, %f34;
	sub.f32 	%f36, %f34, %f7;
	mul.f32 	%f37, %f7, 0f00000000;
	mul.f32 	%f38, %f8, 0f00000000;
	sub.f32 	%f39, %f37, %f38;
	mul.f32 	%f40, %f36, %f36;
	fma.rn.f32 	%f41, %f35, %f35, %f40;
	fma.rn.f32 	%f42, %f39, %f39, %f41;
	sqrt.rn.f32 	%f43, %f42;
	div.rn.f32 	%f10, %f35, %f43;
	div.rn.f32 	%f11, %f36, %f43;
	div.rn.f32 	%f12, %f39, %f43;
	setp.ge.s32 	%p7, %r43, %r16;
	@%p7 bra 	$L__BB3_13;
	rcp.rn.f64 	%fd46, %fd54;
	cvt.rn.f32.f64 	%f44, %fd46;
	mul.f32 	%f13, %f7, %f44;
	mul.f32 	%f14, %f8, %f44;
	mul.f32 	%f15, %f9, %f44;
	add.s32 	%r28, %r16, -1;
	cvt.rn.f64.s32 	%fd47, %r28;
	mov.f64 	%fd48, 0d4000000000000000;
	div.rn.f64 	%fd49, %fd48, %fd47;
	cvt.rn.f32.f64 	%f16, %fd49;
	add.s32 	%r29, %r15, -1;
	cvt.rn.f64.s32 	%fd50, %r29;
	div.rn.f64 	%fd51, %fd48, %fd50;
	cvt.rn.f32.f64 	%f17, %fd51;
	mov.u32 	%r30, %nctaid.y;
	mul.lo.s32 	%r8, %r3, %r30;
	mov.u32 	%r31, %nctaid.x;
	mul.lo.s32 	%r9, %r1, %r31;
	cvta.to.global.u64 	%rd1, %rd2;
	mul.f32 	%f45, %f7, %f11;
	mul.f32 	%f46, %f8, %f10;
	sub.f32 	%f18, %f46, %f45;
	mul.f32 	%f47, %f9, %f10;
	mul.f32 	%f48, %f7, %f12;
	sub.f32 	%f19, %f48, %f47;
	mul.f32 	%f49, %f8, %f12;
	mul.f32 	%f50, %f9, %f11;
	sub.f32 	%f20, %f50, %f49;
$L__BB3_9:
	setp.ge.s32 	%p8, %r2, %r15;
	@%p8 bra 	$L__BB3_12;
	cvt.rn.f32.u32 	%f51, %r43;
	fma.rn.f32 	%f52, %f16, %f51, 0fBF800000;
	cvt.rn.f32.u32 	%f53, %r16;
	mul.f32 	%f54, %f52, %f53;
	cvt.rn.f32.s32 	%f55, %r15;
	div.rn.f32 	%f56, %f54, %f55;
	mul.f32 	%f21, %f20, %f56;
	mul.f32 	%f22, %f19, %f56;
	mul.f32 	%f23, %f18, %f56;
	not.b32 	%r32, %r43;
	add.s32 	%r33, %r16, %r32;
	mul.lo.s32 	%r11, %r33, %r15;
	mov.u32 	%r44, %r2;
$L__BB3_11:
	ld.param.u64 	%rd9, [_Z13kernel_render4vec3S_iidP6uchar4S1_iiP4trigP5Lightiii_param_10];
	ld.param.u64 	%rd8, [_Z13kernel_render4vec3S_iidP6uchar4S1_iiP4trigP5Lightiii_param_9];
	cvt.rn.f32.s32 	%f57, %r44;
	fma.rn.f32 	%f58, %f17, %f57, 0fBF800000;
	fma.rn.f32 	%f59, %f10, %f58, %f21;
	add.f32 	%f60, %f13, %f59;
	fma.rn.f32 	%f61, %f11, %f58, %f22;
	add.f32 	%f62, %f14, %f61;
	fma.rn.f32 	%f63, %f12, %f58, %f23;
	add.f32 	%f64, %f15, %f63;
	mul.f32 	%f65, %f62, %f62;
	fma.rn.f32 	%f66, %f60, %f60, %f65;
	fma.rn.f32 	%f67, %f64, %f64, %f66;
	sqrt.rn.f32 	%f68, %f67;
	div.rn.f32 	%f69, %f60, %f68;
	div.rn.f32 	%f70, %f62, %f68;
	div.rn.f32 	%f71, %f64, %f68;
	{ // callseq 6, 0
	.param .align 16 .b8 param0[12];
	st.param.v2.f32 	[param0], {%f24, %f25};
	st.param.f32 	[param0+8], %f26;
	.param .align 16 .b8 param1[12];
	st.param.v2.f32 	[param1], {%f69, %f70};
	st.param.f32 	[param1+8], %f71;
	.param .b32 param2;
	st.param.b32 	[param2], 0;
	.param .b64 param3;
	st.param.b64 	[param3], %rd3;
	.param .b32 param4;
	st.param.b32 	[param4], %r17;
	.param .b32 param5;
	st.param.b32 	[param5], %r18;
	.param .b64 param6;
	st.param.b64 	[param6], %rd8;
	.param .b64 param7;
	st.param.b64 	[param7], %rd9;
	.param .b32 param8;
	st.param.b32 	[param8], %r19;
	.param .b32 param9;
	st.param.b32 	[param9], %r20;
	.param .b32 param10;
	st.param.b32 	[param10], %r21;
	.param .align 4 .b8 retval0[4];
	call.uni (retval0), 
	_Z3ray4vec3S_iP6uchar4iiP4trigP5Lightiii, 
	(
	param0, 
	param1, 
	param2, 
	param3, 
	param4, 
	param5, 
	param6, 
	param7, 
	param8, 
	param9, 
	param10
	);
	ld.param.v4.b8 	{%rs1, %rs2, %rs3, %rs4}, [retval0];
	} // callseq 6
	add.s32 	%r34, %r44, %r11;
	mul.wide.s32 	%rd6, %r34, 4;
	add.s64 	%rd7, %rd1, %rd6;
	cvt.u32.u16 	%r35, %rs4;
	cvt.u32.u16 	%r36, %rs3;
	prmt.b32 	%r37, %r36, %r35, 0x3340U;
	cvt.u32.u16 	%r38, %rs2;
	cvt.u32.u16 	%r39, %rs1;
	prmt.b32 	%r40, %r39, %r38, 0x3340U;
	prmt.b32 	%r41, %r40, %r37, 0x5410U;
	st.global.u32 	[%rd7], %r41;
	add.s32 	%r44, %r44, %r9;
	setp.lt.s32 	%p9, %r44, %r15;
	@%p9 bra 	$L__BB3_11;
$L__BB3_12:
	add.s32 	%r43, %r43, %r8;
	setp.lt.s32 	%p10, %r43, %r16;
	@%p10 bra 	$L__BB3_9;
$L__BB3_13:
	ret;

}
.func  (.param .align 16 .b8 func_retval0[16]) __internal_trig_reduction_slowpathd(
	.param .b64 __internal_trig_reduction_slowpathd_param_0
)
{
	.local .align 8 .b8 	__local_depot4[40];
	.reg .b64 	%SP;
	.reg .b64 	%SPL;
	.reg .pred 	%p<10>;
	.reg .b32 	%r<47>;
	.reg .b64 	%rd<74>;
	.reg .b64 	%fd<5>;

	mov.u64 	%SPL, __local_depot4;
	ld.param.f64 	%fd4, [__internal_trig_reduction_slowpathd_param_0];
	add.u64 	%rd1, %SPL, 0;
	{
	.reg .b32 %temp; 
	mov.b64 	{%temp, %r1}, %fd4;
	}
	shr.u32 	%r2, %r1, 20;
	and.b32  	%r3, %r2, 2047;
	setp.eq.s32 	%p1, %r3, 2047;
	mov.b32 	%r46, 0;
	@%p1 bra 	$L__BB4_9;
	add.s32 	%r20, %r3, -1024;
	mov.b64 	%rd20, %fd4;
	shl.b64 	%rd2, %rd20, 11;
	shr.u32 	%r4, %r20, 6;
	sub.s32 	%r45, 15, %r4;
	sub.s32 	%r21, 19, %r4;
	setp.lt.u32 	%p2, %r20, 128;
	selp.b32 	%r6, 18, %r21, %p2;
	setp.ge.s32 	%p3, %r45, %r6;
	mov.b64 	%rd70, 0;
	@%p3 bra 	$L__BB4_4;
	add.s32 	%r23, %r6, %r4;
	neg.s32 	%r43, %r23;
	or.b64  	%rd3, %rd2, -9223372036854775808;
	mov.b64 	%rd70, 0;
	mov.b32 	%r42, 0;
	mov.u64 	%rd25, __cudart_i2opi_d;
	mov.u32 	%r44, %r45;
$L__BB4_3:
	.pragma "nounroll";
	mul.wide.s32 	%rd22, %r42, 8;
	add.s64 	%rd23, %rd1, %rd22;
	mul.wide.s32 	%rd24, %r44, 8;
	add.s64 	%rd26, %rd25, %rd24;
	ld.global.nc.u64 	%rd27, [%rd26];
	{
	.reg .u32 %r0, %r1, %r2, %r3, %alo, %ahi, %blo, %bhi, %clo, %chi;
	mov.b64 	{%alo,%ahi}, %rd27;
	mov.b64 	{%blo,%bhi}, %rd3;
	mov.b64 	{%clo,%chi}, %rd70;
	mad.lo.cc.u32 	%r0, %alo, %blo, %clo;
	madc.hi.cc.u32 	%r1, %alo, %blo, %chi;
	madc.hi.u32 	%r2, %alo, %bhi, 0;
	mad.lo.cc.u32 	%r1, %alo, %bhi, %r1;
	madc.hi.cc.u32 	%r2, %ahi, %blo, %r2;
	madc.hi.u32 	%r3, %ahi, %bhi, 0;
	mad.lo.cc.u32 	%r1, %ahi, %blo, %r1;
	madc.lo.cc.u32 	%r2, %ahi, %bhi, %r2;
	addc.u32 	%r3, %r3, 0;
	mov.b64 	%rd28, {%r0,%r1};
	mov.b64 	%rd70, {%r2,%r3};
	}
	st.local.u64 	[%rd23], %rd28;
	add.s32 	%r44, %r44, 1;
	add.s32 	%r43, %r43, 1;
	add.s32 	%r42, %r42, 1;
	setp.ne.s32 	%p4, %r43, -15;
	mov.u32 	%r45, %r6;
	@%p4 bra 	$L__BB4_3;
$L__BB4_4:
	cvt.s64.s32 	%rd29, %r45;
	cvt.u64.u32 	%rd30, %r4;
	add.s64 	%rd31, %rd30, %rd29;
	shl.b64 	%rd32, %rd31, 3;
	add.s64 	%rd33, %rd1, %rd32;
	st.local.u64 	[%rd33+-120], %rd70;
	and.b32  	%r15, %r2, 63;
	ld.local.u64 	%rd72, [%rd1+16];
	ld.local.u64 	%rd71, [%rd1+24];
	setp.eq.s32 	%p5, %r15, 0;
	@%p5 bra 	$L__BB4_6;
	shl.b64 	%rd34, %rd71, %r15;
	shr.u64 	%rd35, %rd72, 1;
	xor.b32  	%r24, %r15, 63;
	shr.u64 	%rd36, %rd35, %r24;
	or.b64  	%rd71, %rd34, %rd36;
	ld.local.u64 	%rd37, [%rd1+8];
	shl.b64 	%rd38, %rd72, %r15;
	shr.u64 	%rd39, %rd37, 1;
	shr.u64 	%rd40, %rd39, %r24;
	or.b64  	%rd72, %rd38, %rd40;
$L__BB4_6:
	and.b32  	%r25, %r1, -2147483648;
	shr.u64 	%rd41, %rd71, 62;
	cvt.u32.u64 	%r26, %rd41;
	mov.b64 	{%r27, %r28}, %rd71;
	mov.b64 	{%r29, %r30}, %rd72;
	shf.l.wrap.b32 	%r31, %r30, %r27, 2;
	shf.l.wrap.b32 	%r32, %r27, %r28, 2;
	mov.b64 	%rd42, {%r31, %r32};
	shl.b64 	%rd43, %rd72, 2;
	shr.u64 	%rd44, %rd42, 63;
	cvt.u32.u64 	%r33, %rd44;
	add.s32 	%r34, %r33, %r26;
	setp.eq.s32 	%p6, %r25, 0;
	neg.s32 	%r35, %r34;
	selp.b32 	%r46, %r34, %r35, %p6;
	setp.gt.s64 	%p7, %rd42, -1;
	mov.b64 	%rd45, 0;
	{
	.reg .u32 %r0, %r1, %r2, %r3, %a0, %a1, %a2, %a3, %b0, %b1, %b2, %b3;
	mov.b64 	{%a0,%a1}, %rd45;
	mov.b64 	{%a2,%a3}, %rd45;
	mov.b64 	{%b0,%b1}, %rd43;
	mov.b64 	{%b2,%b3}, %rd42;
	sub.cc.u32 	%r0, %a0, %b0;
	subc.cc.u32 	%r1, %a1, %b1;
	subc.cc.u32 	%r2, %a2, %b2;
	subc.u32 	%r3, %a3, %b3;
	mov.b64 	%rd46, {%r0,%r1};
	mov.b64 	%rd47, {%r2,%r3};
	}
	xor.b32  	%r36, %r25, -2147483648;
	selp.b64 	%rd73, %rd42, %rd47, %p7;
	selp.b64 	%rd14, %rd43, %rd46, %p7;
	selp.b32 	%r17, %r25, %r36, %p7;
	clz.b64 	%r37, %rd73;
	cvt.u64.u32 	%rd15, %r37;
	setp.eq.s32 	%p8, %r37, 0;
	@%p8 bra 	$L__BB4_8;
	cvt.u32.u64 	%r38, %rd15;
	and.b32  	%r39, %r38, 63;
	shl.b64 	%rd48, %rd73, %r39;
	shr.u64 	%rd49, %rd14, 1;
	not.b32 	%r40, %r38;
	and.b32  	%r41, %r40, 63;
	shr.u64 	%rd50, %rd49, %r41;
	or.b64  	%rd73, %rd48, %rd50;
$L__BB4_8:
	mov.b64 	%rd51, -3958705157555305931;
	{
	.reg .u32 %r0, %r1, %r2, %r3, %alo, %ahi, %blo, %bhi;
	mov.b64 	{%alo,%ahi}, %rd73;
	mov.b64 	{%blo,%bhi}, %rd51;
	mul.lo.u32 	%r0, %alo, %blo;
	mul.hi.u32 	%r1, %alo, %blo;
	mad.lo.cc.u32 	%r1, %alo, %bhi, %r1;
	madc.hi.u32 	%r2, %alo, %bhi, 0;
	mad.lo.cc.u32 	%r1, %ahi, %blo, %r1;
	madc.hi.cc.u32 	%r2, %ahi, %blo, %r2;
	madc.hi.u32 	%r3, %ahi, %bhi, 0;
	mad.lo.cc.u32 	%r2, %ahi, %bhi, %r2;
	addc.u32 	%r3, %r3, 0;
	mov.b64 	%rd52, {%r0,%r1};
	mov.b64 	%rd53, {%r2,%r3};
	}
	setp.gt.s64 	%p9, %rd53, 0;
	{
	.reg .u32 %r0, %r1, %r2, %r3, %a0, %a1, %a2, %a3, %b0, %b1, %b2, %b3;
	mov.b64 	{%a0,%a1}, %rd52;
	mov.b64 	{%a2,%a3}, %rd53;
	mov.b64 	{%b0,%b1}, %rd52;
	mov.b64 	{%b2,%b3}, %rd53;
	add.cc.u32 	%r0, %a0, %b0;
	addc.cc.u32 	%r1, %a1, %b1;
	addc.cc.u32 	%r2, %a2, %b2;
	addc.u32 	%r3, %a3, %b3;
	mov.b64 	%rd54, {%r0,%r1};
	mov.b64 	%rd55, {%r2,%r3};
	}
	selp.b64 	%rd56, %rd55, %rd53, %p9;
	selp.s64 	%rd57, -1, 0, %p9;
	sub.s64 	%rd58, %rd57, %rd15;
	cvt.u64.u32 	%rd59, %r17;
	shl.b64 	%rd60, %rd59, 32;
	add.s64 	%rd61, %rd56, 1;
	shr.u64 	%rd62, %rd61, 10;
	add.s64 	%rd63, %rd62, 1;
	shr.u64 	%rd64, %rd63, 1;
	shl.b64 	%rd65, %rd58, 52;
	add.s64 	%rd66, %rd65, %rd64;
	add.s64 	%rd67, %rd66, 4602678819172646912;
	or.b64  	%rd68, %rd67, %rd60;
	mov.b64 	%fd4, %rd68;
$L__BB4_9:
	st.param.f64 	[func_retval0], %fd4;
	st.param.b32 	[func_retval0+8], %r46;
	ret;

}
.func  (.param .b64 func_retval0) __internal_accurate_pow(
	.param .b64 __internal_accurate_pow_param_0,
	.param .b64 __internal_accurate_pow_param_1
)
{
	.reg .pred 	%p<8>;
	.reg .b32 	%r<49>;
	.reg .b32 	%f<3>;
	.reg .b64 	%fd<109>;

	ld.param.f64 	%fd10, [__internal_accurate_pow_param_0];
	ld.param.f64 	%fd11, [__internal_accurate_pow_param_1];
	{
	.reg .b32 %temp; 
	mov.b64 	{%temp, %r46}, %fd10;
	}
	{
	.reg .b32 %temp; 
	mov.b64 	{%r45, %temp}, %fd10;
	}
	shr.u32 	%r47, %r46, 20;
	setp.gt.u32 	%p1, %r46, 1048575;
	@%p1 bra 	$L__BB5_2;
	mul.f64 	%fd12, %fd10, 0d4350000000000000;
	{
	.reg .b32 %temp; 
	mov.b64 	{%temp, %r46}, %fd12;
	}
	{
	.reg .b32 %temp; 
	mov.b64 	{%r45, %temp}, %fd12;
	}
	shr.u32 	%r16, %r46, 20;
	add.s32 	%r47, %r16, -54;
$L__BB5_2:
	add.s32 	%r48, %r47, -1023;
	and.b32  	%r17, %r46, -2146435073;
	or.b32  	%r18, %r17, 1072693248;
	mov.b64 	%fd107, {%r45, %r18};
	setp.lt.u32 	%p2, %r18, 1073127583;
	@%p2 bra 	$L__BB5_4;
	{
	.reg .b32 %temp; 
	mov.b64 	{%r19, %temp}, %fd107;
	}
	{
	.reg .b32 %temp; 
	mov.b64 	{%temp, %r20}, %fd107;
	}
	add.s32 	%r21, %r20, -1048576;
	mov.b64 	%fd107, {%r19, %r21};
	add.s32 	%r48, %r47, -1022;
$L__BB5_4:
	add.f64 	%fd13, %fd107, 0dBFF0000000000000;
	add.f64 	%fd14, %fd107, 0d3FF0000000000000;
	rcp.approx.ftz.f64 	%fd15, %fd14;
	neg.f64 	%fd16, %fd14;
	fma.rn.f64 	%fd17, %fd16, %fd15, 0d3FF0000000000000;
	fma.rn.f64 	%fd18, %fd17, %fd17, %fd17;
	fma.rn.f64 	%fd19, %fd18, %fd15, %fd15;
	mul.f64 	%fd20, %fd13, %fd19;
	fma.rn.f64 	%fd21, %fd13, %fd19, %fd20;
	mul.f64 	%fd22, %fd21, %fd21;
	fma.rn.f64 	%fd23, %fd22, 0d3EB0F5FF7D2CAFE2, 0d3ED0F5D241AD3B5A;
	fma.rn.f64 	%fd24, %fd23, %fd22, 0d3EF3B20A75488A3F;
	fma.rn.f64 	%fd25, %fd24, %fd22, 0d3F1745CDE4FAECD5;
	fma.rn.f64 	%fd26, %fd25, %fd22, 0d3F3C71C7258A578B;
	fma.rn.f64 	%fd27, %fd26, %fd22, 0d3F6249249242B910;
	fma.rn.f64 	%fd28, %fd27, %fd22, 0d3F89999999999DFB;
	sub.f64 	%fd29, %fd13, %fd21;
	add.f64 	%fd30, %fd29, %fd29;
	neg.f64 	%fd31, %fd21;
	fma.rn.f64 	%fd32, %fd31, %fd13, %fd30;
	mul.f64 	%fd33, %fd19, %fd32;
	fma.rn.f64 	%fd34, %fd22, %fd28, 0d3FB5555555555555;
	mov.f64 	%fd35, 0d3FB5555555555555;
	sub.f64 	%fd36, %fd35, %fd34;
	fma.rn.f64 	%fd37, %fd22, %fd28, %fd36;
	add.f64 	%fd38, %fd37, 0dBC46A4CB00B9E7B0;
	add.f64 	%fd39, %fd34, %fd38;
	sub.f64 	%fd40, %fd34, %fd39;
	add.f64 	%fd41, %fd38, %fd40;
	mul.rn.f64 	%fd42, %fd21, %fd21;
	neg.f64 	%fd43, %fd42;
	fma.rn.f64 	%fd44, %fd21, %fd21, %fd43;
	{
	.reg .b32 %temp; 
	mov.b64 	{%r22, %temp}, %fd33;
	}
	{
	.reg .b32 %temp; 
	mov.b64 	{%temp, %r23}, %fd33;
	}
	add.s32 	%r24, %r23, 1048576;
	mov.b64 	%fd45, {%r22, %r24};
	fma.rn.f64 	%fd46, %fd21, %fd45, %fd44;
	mul.rn.f64 	%fd47, %fd42, %fd21;
	neg.f64 	%fd48, %fd47;
	fma.rn.f64 	%fd49, %fd42, %fd21, %fd48;
	fma.rn.f64 	%fd50, %fd42, %fd33, %fd49;
	fma.rn.f64 	%fd51, %fd46, %fd21, %fd50;
	mul.rn.f64 	%fd52, %fd39, %fd47;
	neg.f64 	%fd53, %fd52;
	fma.rn.f64 	%fd54, %fd39, %fd47, %fd53;
	fma.rn.f64 	%fd55, %fd39, %fd51, %fd54;
	fma.rn.f64 	%fd56, %fd41, %fd47, %fd55;
	add.f64 	%fd57, %fd52, %fd56;
	sub.f64 	%fd58, %fd52, %fd57;
	add.f64 	%fd59, %fd56, %fd58;
	add.f64 	%fd60, %fd21, %fd57;
	sub.f64 	%fd61, %fd21, %fd60;
	add.f64 	%fd62, %fd57, %fd61;
	add.f64 	%fd63, %fd59, %fd62;
	add.f64 	%fd64, %fd33, %fd63;
	add.f64 	%fd65, %fd60, %fd64;
	sub.f64 	%fd66, %fd60, %fd65;
	add.f64 	%fd67, %fd64, %fd66;
	xor.b32  	%r25, %r48, -2147483648;
	mov.b32 	%r26, 1127219200;
	mov.b64 	%fd68, {%r25, %r26};
	mov.b32 	%r27, -2147483648;
	mov.b64 	%fd69, {%r27, %r26};
	sub.f64 	%fd70, %fd68, %fd69;
	fma.rn.f64 	%fd71, %fd70, 0d3FE62E42FEFA39EF, %fd65;
	fma.rn.f64 	%fd72, %fd70, 0dBFE62E42FEFA39EF, %fd71;
	sub.f64 	%fd73, %fd72, %fd65;
	sub.f64 	%fd74, %fd67, %fd73;
	fma.rn.f64 	%fd75, %fd70, 0d3C7ABC9E3B39803F, %fd74;
	add.f64 	%fd76, %fd71, %fd75;
	sub.f64 	%fd77, %fd71, %fd76;
	add.f64 	%fd78, %fd75, %fd77;
	{
	.reg .b32 %temp; 
	mov.b64 	{%temp, %r28}, %fd11;
	}
	{
	.reg .b32 %temp; 
	mov.b64 	{%r29, %temp}, %fd11;
	}
	shl.b32 	%r30, %r28, 1;
	setp.gt.u32 	%p3, %r30, -33554433;
	and.b32  	%r31, %r28, -15728641;
	selp.b32 	%r32, %r31, %r28, %p3;
	mov.b64 	%fd79, {%r29, %r32};
	mul.rn.f64 	%fd80, %fd76, %fd79;
	neg.f64 	%fd81, %fd80;
	fma.rn.f64 	%fd82, %fd76, %fd79, %fd81;
	fma.rn.f64 	%fd83, %fd78, %fd79, %fd82;
	add.f64 	%fd4, %fd80, %fd83;
	sub.f64 	%fd84, %fd80, %fd4;
	add.f64 	%fd5, %fd83, %fd84;
	fma.rn.f64 	%fd85, %fd4, 0d3FF71547652B82FE, 0d4338000000000000;
	{
	.reg .b32 %temp; 
	mov.b64 	{%r13, %temp}, %fd85;
	}
	mov.f64 	%fd86, 0dC338000000000000;
	add.rn.f64 	%fd87, %fd85, %fd86;
	fma.rn.f64 	%fd88, %fd87, 0dBFE62E42FEFA39EF, %fd4;
	fma.rn.f64 	%fd89, %fd87, 0dBC7ABC9E3B39803F, %fd88;
	fma.rn.f64 	%fd90, %fd89, 0d3E5ADE1569CE2BDF, 0d3E928AF3FCA213EA;
	fma.rn.f64 	%fd91, %fd90, %fd89, 0d3EC71DEE62401315;
	fma.rn.f64 	%fd92, %fd91, %fd89, 0d3EFA01997C89EB71;
	fma.rn.f64 	%fd93, %fd92, %fd89, 0d3F2A01A014761F65;
	fma.rn.f64 	%fd94, %fd93, %fd89, 0d3F56C16C1852B7AF;
	fma.rn.f64 	%fd95, %fd94, %fd89, 0d3F81111111122322;
	fma.rn.f64 	%fd96, %fd95, %fd89, 0d3FA55555555502A1;
	fma.rn.f64 	%fd97, %fd96, %fd89, 0d3FC5555555555511;
	fma.rn.f64 	%fd98, %fd97, %fd89, 0d3FE000000000000B;
	fma.rn.f64 	%fd99, %fd98, %fd89, 0d3FF0000000000000;
	fma.rn.f64 	%fd100, %fd99, %fd89, 0d3FF0000000000000;
	{
	.reg .b32 %temp; 
	mov.b64 	{%r14, %temp}, %fd100;
	}
	{
	.reg .b32 %temp; 
	mov.b64 	{%temp, %r15}, %fd100;
	}
	shl.b32 	%r33, %r13, 20;
	add.s32 	%r34, %r33, %r15;
	mov.b64 	%fd108, {%r14, %r34};
	{
	.reg .b32 %temp; 
	mov.b64 	{%temp, %r35}, %fd4;
	}
	mov.b32 	%f2, %r35;
	abs.f32 	%f1, %f2;
	setp.lt.f32 	%p4, %f1, 0f4086232B;
	@%p4 bra 	$L__BB5_7;
	setp.lt.f64 	%p5, %fd4, 0d0000000000000000;
	add.f64 	%fd101, %fd4, 0d7FF0000000000000;
	selp.f64 	%fd108, 0d0000000000000000, %fd101, %p5;
	setp.geu.f32 	%p6, %f1, 0f40874800;
	@%p6 bra 	$L__BB5_7;
	shr.u32 	%r36, %r13, 31;
	add.s32 	%r37, %r13, %r36;
	shr.s32 	%r38, %r37, 1;
	shl.b32 	%r39, %r38, 20;
	add.s32 	%r40, %r15, %r39;
	mov.b64 	%fd102, {%r14, %r40};
	sub.s32 	%r41, %r13, %r38;
	shl.b32 	%r42, %r41, 20;
	add.s32 	%r43, %r42, 1072693248;
	mov.b32 	%r44, 0;
	mov.b64 	%fd103, {%r44, %r43};
	mul.f64 	%fd108, %fd103, %fd102;
$L__BB5_7:
	abs.f64 	%fd104, %fd108;
	setp.eq.f64 	%p7, %fd104, 0d7FF0000000000000;
	fma.rn.f64 	%fd105, %fd108, %fd5, %fd108;
	selp.f64 	%fd106, %fd108, %fd105, %p7;
	st.param.f64 	[func_retval0], %fd106;
	ret;

}


// ===== COMPILED SASS (sm_100) =====

	.target	sm_100

	.elftype	@"ET_EXEC"


//--------------------- .note.nv.tkinfo           --------------------------
	.section	.note.nv.tkinfo,"",@"SHT_NOTE"
	.sectionflags	@"SHF_NOTE_NV_TKINFO"
	.tkinfo
        /*0018*/ 	.word	0x00000002
        /*0030*/ 	.string	""
        /*0030*/ 	.string	"ptxas"
        /*0030*/ 	.string	"Cuda compilation tools, release 13.0, V13.0.88"
        /*0030*/ 	.string	"Build cuda_13.0.r13.0/compiler.36424714_0"
        /*0030*/ 	.string	"-arch sm_100 -m 64 "



//--------------------- .note.nv.cuinfo           --------------------------
	.section	.note.nv.cuinfo,"",@"SHT_NOTE"
	.sectionflags	@"SHF_NOTE_NV_CUINFO"
        /*0018*/ 	.short	0x0002
        /*001a*/ 	.short	0x0064
        /*001c*/ 	.short	0x0082
	.zero		2


//--------------------- .nv.info                  --------------------------
	.section	.nv.info,"",@"SHT_CUDA_INFO"
	.align	4


	//----- nvinfo : EIATTR_REGCOUNT
	.align		4
        /*0000*/ 	.byte	0x04, 0x2f
        /*0002*/ 	.short	(.L_2 - .L_1)
	.align		4
.L_1:
        /*0004*/ 	.word	index@(_Z11kernel_ssaaP6uchar4S0_iii)
        /*0008*/ 	.word	0x00000020


	//----- nvinfo : EIATTR_FRAME_SIZE
	.align		4
.L_2:
        /*000c*/ 	.byte	0x04, 0x11
        /*000e*/ 	.short	(.L_4 - .L_3)
	.align		4
.L_3:
        /*0010*/ 	.word	index@($__internal_4_$__cuda_sm3x_div_rn_noftz_f32_slowpath)
        /*0014*/ 	.word	0x00000000


	//----- nvinfo : EIATTR_FRAME_SIZE
	.align		4
.L_4:
        /*0018*/ 	.byte	0x04, 0x11
        /*001a*/ 	.short	(.L_6 - .L_5)
	.align		4
.L_5:
        /*001c*/ 	.word	index@(_Z11kernel_ssaaP6uchar4S0_iii)
        /*0020*/ 	.word	0x00000000


	//----- nvinfo : EIATTR_REGCOUNT
	.align		4
.L_6:
        /*0024*/ 	.byte	0x04, 0x2f
        /*0026*/ 	.short	(.L_8 - .L_7)
	.align		4
.L_7:
        /*0028*/ 	.word	index@(_Z13kernel_render4vec3S_iidP6uchar4S1_iiP4trigP5Lightiii)
        /*002c*/ 	.word	0x000000b2


	//----- nvinfo : EIATTR_FRAME_SIZE
	.align		4
.L_8:
        /*0030*/ 	.byte	0x04, 0x11
        /*0032*/ 	.short	(.L_10 - .L_9)
	.align		4
.L_9:
        /*0034*/ 	.word	index@($_Z13kernel_render4vec3S_iidP6uchar4S1_iiP4trigP5Lightiii$__internal_trig_reduction_slowpathd)
        /*0038*/ 	.word	0x00000040


	//----- nvinfo : EIATTR_FRAME_SIZE
	.align		4
.L_10:
        /*003c*/ 	.byte	0x04, 0x11
        /*003e*/ 	.short	(.L_12 - .L_11)
	.align		4
.L_11:
        /*0040*/ 	.word	index@($__internal_3_$__cuda_sm20_dblrcp_rn_slowpath_v3)
        /*0044*/ 	.word	0x00000040


	//----- nvinfo : EIATTR_FRAME_SIZE
	.align		4
.L_12:
        /*0048*/ 	.byte	0x04, 0x11
        /*004a*/ 	.short	(.L_14 - .L_13)
	.align		4
.L_13:
        /*004c*/ 	.word	index@($_Z13kernel_render4vec3S_iidP6uchar4S1_iiP4trigP5Lightiii$__internal_accurate_pow)
        /*0050*/ 	.word	0x00000040


	//----- nvinfo : EIATTR_FRAME_SIZE
	.align		4
.L_14:
        /*0054*/ 	.byte	0x04, 0x11
        /*0056*/ 	.short	(.L_16 - .L_15)
	.align		4
.L_15:
        /*0058*/ 	.word	index@($__internal_2_$__cuda_sm3x_div_rn_noftz_f32_slowpath)
        /*005c*/ 	.word	0x00000040


	//----- nvinfo : EIATTR_FRAME_SIZE
	.align		4
.L_16:
        /*0060*/ 	.byte	0x04, 0x11
        /*0062*/ 	.short	(.L_18 - .L_17)
	.align		4
.L_17:
        /*0064*/ 	.word	index@($__internal_1_$__cuda_sm20_sqrt_rn_f32_slowpath)
        /*0068*/ 	.word	0x00000040


	//----- nvinfo : EIATTR_FRAME_SIZE
	.align		4
.L_18:
        /*006c*/ 	.byte	0x04, 0x11
        /*006e*/ 	.short	(.L_20 - .L_19)
	.align		4
.L_19:
        /*0070*/ 	.word	index@($__internal_0_$__cuda_sm20_div_rn_f64_full)
        /*0074*/ 	.word	0x00000040


	//----- nvinfo : EIATTR_FRAME_SIZE
	.align		4
.L_20:
        /*0078*/ 	.byte	0x04, 0x11
        /*007a*/ 	.short	(.L_22 - .L_21)
	.align		4
.L_21:
        /*007c*/ 	.word	index@($_Z13kernel_render4vec3S_iidP6uchar4S1_iiP4trigP5Lightiii$_Z7refractRK4vec3S1_ff)
        /*0080*/ 	.word	0x00000040


	//----- nvinfo : EIATTR_FRAME_SIZE
	.align		4
.L_22:
        /*0084*/ 	.byte	0x04, 0x11
        /*0086*/ 	.short	(.L_24 - .L_23)
	.align		4
.L_23:
        /*0088*/ 	.word	index@($_Z13kernel_render4vec3S_iidP6uchar4S1_iiP4trigP5Lightiii$_Z3ray4vec3S_iP6uchar4iiP4trigP5Lightiii)
        /*008c*/ 	.word	0x00000040


	//----- nvinfo : EIATTR_FRAME_SIZE
	.align		4
.L_24:
        /*0090*/ 	.byte	0x04, 0x11
        /*0092*/ 	.short	(.L_26 - .L_25)
	.align		4
.L_25:
        /*0094*/ 	.word	index@(_Z13kernel_render4vec3S_iidP6uchar4S1_iiP4trigP5Lightiii)
        /*0098*/ 	.word	0x00000040


	//----- nvinfo : EIATTR_MIN_STACK_SIZE
	.align		4
.L_26:
        /*009c*/ 	.byte	0x04, 0x12
        /*009e*/ 	.short	(.L_28 - .L_27)
	.align		4
.L_27:
        /*00a0*/ 	.word	index@(_Z13kernel_render4vec3S_iidP6uchar4S1_iiP4trigP5Lightiii)
        /*00a4*/ 	.word	0x00000040


	//----- nvinfo : EIATTR_MIN_STACK_SIZE
	.align		4
.L_28:
        /*00a8*/ 	.byte	0x04, 0x12
        /*00aa*/ 	.short	(.L_30 - .L_29)
	.align		4
.L_29:
        /*00ac*/ 	.word	index@(_Z11kernel_ssaaP6uchar4S0_iii)
        /*00b0*/ 	.word	0x00000000
.L_30:


//--------------------- .nv.compat                --------------------------
	.section	.nv.compat,"",@"SHT_CUDA_COMPAT_INFO"
	.align	4
        /*0000*/ 	.byte	0x02, 0x09, 0x00, 0x00, 0x02, 0x02, 0x01, 0x00, 0x02, 0x05, 0x05, 0x00, 0x03, 0x07, 0x01, 0x01
        /*0010*/ 	.byte	0x02, 0x03, 0x00, 0x00, 0x02, 0x06, 0x01, 0x00, 0x04, 0x0b, 0x08, 0x00, 0x01, 0x00, 0x00, 0x00
        /*0020*/ 	.byte	0x00, 0x00, 0x00, 0x00


//--------------------- .nv.info._Z13kernel_render4vec3S_iidP6uchar4S1_iiP4trigP5Lightiii --------------------------
	.section	.nv.info._Z13kernel_render4vec3S_iidP6uchar4S1_iiP4trigP5Lightiii,"",@"SHT_CUDA_INFO"
	.sectionflags	@""
	.align	4


	//----- nvinfo : EIATTR_CUDA_API_VERSION
	.align		4
        /*0000*/ 	.byte	0x04, 0x37
        /*0002*/ 	.short	(.L_32 - .L_31)
.L_31:
        /*0004*/ 	.word	0x00000082


	//----- nvinfo : EIATTR_KPARAM_INFO
	.align		4
.L_32:
        /*0008*/ 	.byte	0x04, 0x17
        /*000a*/ 	.short	(.L_34 - .L_33)
.L_33:
        /*000c*/ 	.word	0x00000000
        /*0010*/ 	.short	0x000d
        /*0012*/ 	.short	0x0058
        /*0014*/ 	.byte	0x00, 0xf0, 0x11, 0x00


	//----- nvinfo : EIATTR_KPARAM_INFO
	.align		4
.L_34:
        /*0018*/ 	.byte	0x04, 0x17
        /*001a*/ 	.short	(.L_36 - .L_35)
.L_35:
        /*001c*/ 	.word	0x00000000
        /*0020*/ 	.short	0x000c
        /*0022*/ 	.short	0x0054
        /*0024*/ 	.byte	0x00, 0xf0, 0x11, 0x00


	//----- nvinfo : EIATTR_KPARAM_INFO
	.align		4
.L_36:
        /*0028*/ 	.byte	0x04, 0x17
        /*002a*/ 	.short	(.L_38 - .L_37)
.L_37:
        /*002c*/ 	.word	0x00000000
        /*0030*/ 	.short	0x000b
        /*0032*/ 	.short	0x0050
        /*0034*/ 	.byte	0x00, 0xf0, 0x11, 0x00


	//----- nvinfo : EIATTR_KPARAM_INFO
	.align		4
.L_38:
        /*0038*/ 	.byte	0x04, 0x17
        /*003a*/ 	.short	(.L_40 - .L_39)
.L_39:
        /*003c*/ 	.word	0x00000000
        /*0040*/ 	.short	0x000a
        /*0042*/ 	.short	0x0048
        /*0044*/ 	.byte	0x00, 0xf5, 0x21, 0x00


	//----- nvinfo : EIATTR_KPARAM_INFO
	.align		4
.L_40:
        /*0048*/ 	.byte	0x04, 0x17
        /*004a*/ 	.short	(.L_42 - .L_41)
.L_41:
        /*004c*/ 	.word	0x00000000
        /*0050*/ 	.short	0x0009
        /*0052*/ 	.short	0x0040
        /*0054*/ 	.byte	0x00, 0xf5, 0x21, 0x00


	//----- nvinfo : EIATTR_KPARAM_INFO
	.align		4
.L_42:
        /*0058*/ 	.byte	0x04, 0x17
        /*005a*/ 	.short	(.L_44 - .L_43)
.L_43:
        /*005c*/ 	.word	0x00000000
        /*0060*/ 	.short	0x0008
        /*0062*/ 	.short	0x003c
        /*0064*/ 	.byte	0x00, 0xf0, 0x11, 0x00


	//----- nvinfo : EIATTR_KPARAM_INFO
	.align		4
.L_44:
        /*0068*/ 	.byte	0x04, 0x17
        /*006a*/ 	.short	(.L_46 - .L_45)
.L_45:
        /*006c*/ 	.word	0x00000000
        /*0070*/ 	.short	0x0007
        /*0072*/ 	.short	0x0038
        /*0074*/ 	.byte	0x00, 0xf0, 0x11, 0x00


	//----- nvinfo : EIATTR_KPARAM_INFO
	.align		4
.L_46:
        /*0078*/ 	.byte	0x04, 0x17
        /*007a*/ 	.short	(.L_48 - .L_47)
.L_47:
        /*007c*/ 	.word	0x00000000
        /*0080*/ 	.short	0x0006
        /*0082*/ 	.short	0x0030
        /*0084*/ 	.byte	0x00, 0xf5, 0x21, 0x00


	//----- nvinfo : EIATTR_KPARAM_INFO
	.align		4
.L_48:
        /*0088*/ 	.byte	0x04, 0x17
        /*008a*/ 	.short	(.L_50 - .L_49)
.L_49:
        /*008c*/ 	.word	0x00000000
        /*0090*/ 	.short	0x0005
        /*0092*/ 	.short	0x0028
        /*0094*/ 	.byte	0x00, 0xf5, 0x21, 0x00


	//----- nvinfo : EIATTR_KPARAM_INFO
	.align		4
.L_50:
        /*0098*/ 	.byte	0x04, 0x17
        /*009a*/ 	.short	(.L_52 - .L_51)
.L_51:
        /*009c*/ 	.word	0x00000000
        /*00a0*/ 	.short	0x0004
        /*00a2*/ 	.short	0x0020
        /*00a4*/ 	.byte	0x00, 0xf0, 0x21, 0x00


	//----- nvinfo : EIATTR_KPARAM_INFO
	.align		4
.L_52:
        /*00a8*/ 	.byte	0x04, 0x17
        /*00aa*/ 	.short	(.L_54 - .L_53)
.L_53:
        /*00ac*/ 	.word	0x00000000
        /*00b0*/ 	.short	0x0003
        /*00b2*/ 	.short	0x001c
        /*00b4*/ 	.byte	0x00, 0xf0, 0x11, 0x00


	//----- nvinfo : EIATTR_KPARAM_INFO
	.align		4
.L_54:
        /*00b8*/ 	.byte	0x04, 0x17
        /*00ba*/ 	.short	(.L_56 - .L_55)
.L_55:
        /*00bc*/ 	.word	0x00000000
        /*00c0*/ 	.short	0x0002
        /*00c2*/ 	.short	0x0018
        /*00c4*/ 	.byte	0x00, 0xf0, 0x11, 0x00


	//----- nvinfo : EIATTR_KPARAM_INFO
	.align		4
.L_56:
        /*00c8*/ 	.byte	0x04, 0x17
        /*00ca*/ 	.short	(.L_58 - .L_57)
.L_57:
        /*00cc*/ 	.word	0x00000000
        /*00d0*/ 	.short	0x0001
        /*00d2*/ 	.short	0x000c
        /*00d4*/ 	.byte	0x00, 0xf0, 0x31, 0x00


	//----- nvinfo : EIATTR_KPARAM_INFO
	.align		4
.L_58:
        /*00d8*/ 	.byte	0x04, 0x17
        /*00da*/ 	.short	(.L_60 - .L_59)
.L_59:
        /*00dc*/ 	.word	0x00000000
        /*00e0*/ 	.short	0x0000
        /*00e2*/ 	.short	0x0000
        /*00e4*/ 	.byte	0x00, 0xf0, 0x31, 0x00


	//----- nvinfo : EIATTR_SPARSE_MMA_MASK
	.align		4
.L_60:
        /*00e8*/ 	.byte	0x03, 0x50
        /*00ea*/ 	.short	0x0000


	//----- nvinfo : EIATTR_MAXREG_COUNT
	.align		4
        /*00ec*/ 	.byte	0x03, 0x1b
        /*00ee*/ 	.short	0x00ff


	//----- nvinfo : EIATTR_MERCURY_ISA_VERSION
	.align		4
        /*00f0*/ 	.byte	0x03, 0x5f
        /*00f2*/ 	.short	0x0101


	//----- nvinfo : EIATTR_VRC_CTA_INIT_COUNT
	.align		4
        /*00f4*/ 	.byte	0x02, 0x4a
	.zero		1
	.zero		1


	//----- nvinfo : EIATTR_EXIT_INSTR_OFFSETS
	.align		4
        /*00f8*/ 	.byte	0x04, 0x1c
        /*00fa*/ 	.short	(.L_62 - .L_61)


	//   ....[0]....
.L_61:
        /*00fc*/ 	.word	0x000010d0


	//   ....[1]....
        /*0100*/ 	.word	0x00001f30


	//----- nvinfo : EIATTR_CRS_STACK_SIZE
	.align		4
.L_62:
        /*0104*/ 	.byte	0x04, 0x1e
        /*0106*/ 	.short	(.L_64 - .L_63)
.L_63:
        /*0108*/ 	.word	0x00000000


	//----- nvinfo : EIATTR_CBANK_PARAM_SIZE
	.align		4
.L_64:
        /*010c*/ 	.byte	0x03, 0x19
        /*010e*/ 	.short	0x005c


	//----- nvinfo : EIATTR_PARAM_CBANK
	.align		4
        /*0110*/ 	.byte	0x04, 0x0a
        /*0112*/ 	.short	(.L_66 - .L_65)
	.align		4
.L_65:
        /*0114*/ 	.word	index@(.nv.constant0._Z13kernel_render4vec3S_iidP6uchar4S1_iiP4trigP5Lightiii)
        /*0118*/ 	.short	0x0380
        /*011a*/ 	.short	0x005c


	//----- nvinfo : EIATTR_SW_WAR
	.align		4
.L_66:
        /*011c*/ 	.byte	0x04, 0x36
        /*011e*/ 	.short	(.L_68 - .L_67)
.L_67:
        /*0120*/ 	.word	0x00000008
.L_68:


//--------------------- .nv.info._Z11kernel_ssaaP6uchar4S0_iii --------------------------
	.section	.nv.info._Z11kernel_ssaaP6uchar4S0_iii,"",@"SHT_CUDA_INFO"
	.sectionflags	@""
	.align	4


	//----- nvinfo : EIATTR_CUDA_API_VERSION
	.align		4
        /*0000*/ 	.byte	0x04, 0x37
        /*0002*/ 	.short	(.L_70 - .L_69)
.L_69:
        /*0004*/ 	.word	0x00000082


	//----- nvinfo : EIATTR_KPARAM_INFO
	.align		4
.L_70:
        /*0008*/ 	.byte	0x04, 0x17
        /*000a*/ 	.short	(.L_72 - .L_71)
.L_71:
        /*000c*/ 	.word	0x00000000
        /*0010*/ 	.short	0x0004
        /*0012*/ 	.short	0x0018
        /*0014*/ 	.byte	0x00, 0xf0, 0x11, 0x00


	//----- nvinfo : EIATTR_KPARAM_INFO
	.align		4
.L_72:
        /*0018*/ 	.byte	0x04, 0x17
        /*001a*/ 	.short	(.L_74 - .L_73)
.L_73:
        /*001c*/ 	.word	0x00000000
        /*0020*/ 	.short	0x0003
        /*0022*/ 	.short	0x0014
        /*0024*/ 	.byte	0x00, 0xf0, 0x11, 0x00


	//----- nvinfo : EIATTR_KPARAM_INFO
	.align		4
.L_74:
        /*0028*/ 	.byte	0x04, 0x17
        /*002a*/ 	.short	(.L_76 - .L_75)
.L_75:
        /*002c*/ 	.word	0x00000000
        /*0030*/ 	.short	0x0002
        /*0032*/ 	.short	0x0010
        /*0034*/ 	.byte	0x00, 0xf0, 0x11, 0x00


	//----- nvinfo : EIATTR_KPARAM_INFO
	.align		4
.L_76:
        /*0038*/ 	.byte	0x04, 0x17
        /*003a*/ 	.short	(.L_78 - .L_77)
.L_77:
        /*003c*/ 	.word	0x00000000
        /*0040*/ 	.short	0x0001
        /*0042*/ 	.short	0x0008
        /*0044*/ 	.byte	0x00, 0xf5, 0x21, 0x00


	//----- nvinfo : EIATTR_KPARAM_INFO
	.align		4
.L_78:
        /*0048*/ 	.byte	0x04, 0x17
        /*004a*/ 	.short	(.L_80 - .L_79)
.L_79:
        /*004c*/ 	.word	0x00000000
        /*0050*/ 	.short	0x0000
        /*0052*/ 	.short	0x0000
        /*0054*/ 	.byte	0x00, 0xf5, 0x21, 0x00


	//----- nvinfo : EIATTR_SPARSE_MMA_MASK
	.align		4
.L_80:
        /*0058*/ 	.byte	0x03, 0x50
        /*005a*/ 	.short	0x0000


	//----- nvinfo : EIATTR_MAXREG_COUNT
	.align		4
        /*005c*/ 	.byte	0x03, 0x1b
        /*005e*/ 	.short	0x00ff


	//----- nvinfo : EIATTR_MERCURY_ISA_VERSION
	.align		4
        /*0060*/ 	.byte	0x03, 0x5f
        /*0062*/ 	.short	0x0101


	//----- nvinfo : EIATTR_UNUSED_LOAD_BYTE_OFFSET
	.align		4
        /*0064*/ 	.byte	0x04, 0x44
        /*0066*/ 	.short	(.L_82 - .L_81)


	//   ....[0]....
.L_81:
        /*0068*/ 	.word	0x00000570
        /*006c*/ 	.word	0x00000007


	//   ....[1]....
        /*0070*/ 	.word	0x00000580
        /*0074*/ 	.word	0x00000007


	//   ....[2]....
        /*0078*/ 	.word	0x00000590
        /*007c*/ 	.word	0x00000007


	//   ....[3]....
        /*0080*/ 	.word	0x00000600
        /*0084*/ 	.word	0x00000007


	//   ....[4]....
        /*0088*/ 	.word	0x00000610
        /*008c*/ 	.word	0x00000007


	//   ....[5]....
        /*0090*/ 	.word	0x000006b0
        /*0094*/ 	.word	0x00000007


	//   ....[6]....
        /*0098*/ 	.word	0x000006c0
        /*009c*/ 	.word	0x00000007


	//   ....[7]....
        /*00a0*/ 	.word	0x00000760
        /*00a4*/ 	.word	0x00000007


	//   ....[8]....
        /*00a8*/ 	.word	0x00000920
        /*00ac*/ 	.word	0x00000007


	//   ....[9]....
        /*00b0*/ 	.word	0x00000b20
        /*00b4*/ 	.word	0x00000007


	//   ....[10]....
        /*00b8*/ 	.word	0x00000b70
        /*00bc*/ 	.word	0x00000007


	//----- nvinfo : EIATTR_VRC_CTA_INIT_COUNT
	.align		4
.L_82:
        /*00c0*/ 	.byte	0x02, 0x4a
	.zero		1
	.zero		1


	//----- nvinfo : EIATTR_EXIT_INSTR_OFFSETS
	.align		4
        /*00c4*/ 	.byte	0x04, 0x1c
        /*00c6*/ 	.short	(.L_84 - .L_83)


	//   ....[0]....
.L_83:
        /*00c8*/ 	.word	0x000000f0


	//   ....[1]....
        /*00cc*/ 	.word	0x00001130


	//   ....[2]....
        /*00d0*/ 	.word	0x000017b0


	//----- nvinfo : EIATTR_CRS_STACK_SIZE
	.align		4
.L_84:
        /*00d4*/ 	.byte	0x04, 0x1e
        /*00d6*/ 	.short	(.L_86 - .L_85)
.L_85:
        /*00d8*/ 	.word	0x00000000


	//----- nvinfo : EIATTR_CBANK_PARAM_SIZE
	.align		4
.L_86:
        /*00dc*/ 	.byte	0x03, 0x19
        /*00de*/ 	.short	0x001c


	//----- nvinfo : EIATTR_PARAM_CBANK
	.align		4
        /*00e0*/ 	.byte	0x04, 0x0a
        /*00e2*/ 	.short	(.L_88 - .L_87)
	.align		4
.L_87:
        /*00e4*/ 	.word	index@(.nv.constant0._Z11kernel_ssaaP6uchar4S0_iii)
        /*00e8*/ 	.short	0x0380
        /*00ea*/ 	.short	0x001c


	//----- nvinfo : EIATTR_SW_WAR
	.align		4
.L_88:
        /*00ec*/ 	.byte	0x04, 0x36
        /*00ee*/ 	.short	(.L_90 - .L_89)
.L_89:
        /*00f0*/ 	.word	0x00000008
.L_90:


//--------------------- .nv.callgraph             --------------------------
	.section	.nv.callgraph,"",@"SHT_CUDA_CALLGRAPH"
	.align	4
	.sectionentsize	8
	.align		4
        /*0000*/ 	.word	0x00000000
	.align		4
        /*0004*/ 	.word	0xffffffff
	.align		4
        /*0008*/ 	.word	0x00000000
	.align		4
        /*000c*/ 	.word	0xfffffffe
	.align		4
        /*0010*/ 	.word	0x00000000
	.align		4
        /*0014*/ 	.word	0xfffffffd
	.align		4
        /*0018*/ 	.word	0x00000000
	.align		4
        /*001c*/ 	.word	0xfffffffc


//--------------------- .nv.constant4             --------------------------
	.section	.nv.constant4,"a",@progbits
	.align	8
	.align		8
.nv.constant4:
        /*0000*/ 	.dword	__cudart_i2opi_d


//--------------------- .text._Z13kernel_render4vec3S_iidP6uchar4S1_iiP4trigP5Lightiii --------------------------
	.section	.text._Z13kernel_render4vec3S_iidP6uchar4S1_iiP4trigP5Lightiii,"ax",@progbits
	.align	128
        .global         _Z13kernel_render4vec3S_iidP6uchar4S1_iiP4trigP5Lightiii
        .type           _Z13kernel_render4vec3S_iidP6uchar4S1_iiP4trigP5Lightiii,@function
        .size           _Z13kernel_render4vec3S_iidP6uchar4S1_iiP4trigP5Lightiii,(.L_x_205 - _Z13kernel_render4vec3S_iidP6uchar4S1_iiP4trigP5Lightiii)
        .other          _Z13kernel_render4vec3S_iidP6uchar4S1_iiP4trigP5Lightiii,@"STO_CUDA_ENTRY STV_DEFAULT"
_Z13kernel_render4vec3S_iidP6uchar4S1_iiP4trigP5Lightiii:
.text._Z13kernel_render4vec3S_iidP6uchar4S1_iiP4trigP5Lightiii:
[----:B------:R-:W0:Y:S01]  /*0000*/  LDC R1, c[0x0][0x37c] ;  /* 0x0000df00ff017b82 */ /* 0x000e220000000800 */
[----:B------:R-:W1:Y:S01]  /*0010*/  MUFU.RCP64H R3, 360 ;  /* 0x4076800000037908 */ /* 0x000e620000001800 */
[----:B------:R-:W-:Y:S02]  /*0020*/  HFMA2 R7, -RZ, RZ, 2.23046875, -0.0 ;  /* 0x40768000ff077431 */ /* 0x000fe400000001ff */
[----:B------:R-:W-:Y:S01]  /*0030*/  IMAD.MOV.U32 R6, RZ, RZ, 0x0 ;  /* 0x00000000ff067424 */ /* 0x000fe200078e00ff */
[----:B------:R-:W2:Y:S01]  /*0040*/  LDCU.64 UR4, c[0x0][0x3a0] ;  /* 0x00007400ff0477ac */ /* 0x000ea20008000a00 */
[----:B------:R-:W-:Y:S01]  /*0050*/  IMAD.MOV.U32 R2, RZ, RZ, 0x1 ;  /* 0x00000001ff027424 */ /* 0x000fe200078e00ff */
[----:B------:R-:W3:Y:S01]  /*0060*/  S2R R0, SR_TID.X ;  /* 0x0000000000007919 */ /* 0x000ee20000002100 */
[----:B------:R-:W3:Y:S01]  /*0070*/  LDC R27, c[0x0][0x360] ;  /* 0x0000d800ff1b7b82 */ /* 0x000ee20000000800 */
[----:B0-----:R-:W-:Y:S01]  /*0080*/  VIADD R1, R1, 0xffffffc0 ;  /* 0xffffffc001017836 */ /* 0x001fe20000000000 */
[----:B------:R-:W0:Y:S06]  /*0090*/  S2R R30, SR_TID.Y ;  /* 0x00000000001e7919 */ /* 0x000e2c0000002200 */
[----:B------:R-:W0:Y:S01]  /*00a0*/  LDC R31, c[0x0][0x364] ;  /* 0x0000d900ff1f7b82 */ /* 0x000e220000000800 */
[----:B-1----:R-:W-:-:S08]  /*00b0*/  DFMA R4, R2, -R6, 1 ;  /* 0x3ff000000204742b */ /* 0x002fd00000000806 */
[----:B------:R-:W-:-:S08]  /*00c0*/  DFMA R4, R4, R4, R4 ;  /* 0x000000040404722b */ /* 0x000fd00000000004 */
[----:B------:R-:W-:Y:S01]  /*00d0*/  DFMA R2, R2, R4, R2 ;  /* 0x000000040202722b */ /* 0x000fe20000000002 */
[----:B------:R-:W-:Y:S01]  /*00e0*/  IMAD.MOV.U32 R4, RZ, RZ, 0x54442d18 ;  /* 0x54442d18ff047424 */ /* 0x000fe200078e00ff */
[----:B------:R-:W-:-:S06]  /*00f0*/  MOV R5, 0x400921fb ;  /* 0x400921fb00057802 */ /* 0x000fcc0000000f00 */
[----:B------:R-:W-:Y:S02]  /*0100*/  DFMA R6, R2, -R6, 1 ;  /* 0x3ff000000206742b */ /* 0x000fe40000000806 */
[----:B--2---:R-:W-:Y:S01]  /*0110*/  DMUL R4, R4, UR4 ;  /* 0x0000000404047c28 */ /* 0x004fe20008000000 */
[----:B------:R-:W3:Y:S05]  /*0120*/  S2UR UR4, SR_CTAID.X ;  /* 0x00000000000479c3 */ /* 0x000eea0000002500 */
[----:B------:R-:W-:-:S03]  /*0130*/  DFMA R2, R2, R6, R2 ;  /* 0x000000060202722b */ /* 0x000fc60000000002 */
[----:B------:R-:W0:Y:S01]  /*0140*/  S2UR UR5, SR_CTAID.Y ;  /* 0x00000000000579c3 */ /* 0x000e220000002600 */
[----:B------:R-:W-:-:S04]  /*0150*/  FSETP.GEU.AND P1, PT, |R5|, 6.5827683646048100446e-37, PT ;  /* 0x036000000500780b */ /* 0x000fc80003f2e200 */
[----:B------:R-:W-:-:S08]  /*0160*/  DMUL R6, R4, R2 ;  /* 0x0000000204067228 */ /* 0x000fd00000000000 */
[----:B------:R-:W-:Y:S01]  /*0170*/  DFMA R8, R6, -360, R4 ;  /* 0xc07680000608782b */ /* 0x000fe20000000004 */
[----:B---3--:R-:W-:-:S07]  /*0180*/  IMAD R29, R27, UR4, R0 ;  /* 0x000000041b1d7c24 */ /* 0x008fce000f8e0200 */
[----:B------:R-:W-:Y:S01]  /*0190*/  DFMA R2, R2, R8, R6 ;  /* 0x000000080202722b */ /* 0x000fe20000000006 */
[----:B0-----:R-:W-:-:S09]  /*01a0*/  IMAD R30, R31, UR5, R30 ;  /* 0x000000051f1e7c24 */ /* 0x001fd2000f8e021e */
[----:B------:R-:W-:-:S05]  /*01b0*/  FFMA R6, RZ, 3.8515625, R3 ;  /* 0x40768000ff067823 */ /* 0x000fca0000000003 */
[----:B------:R-:W-:-:S13]  /*01c0*/  FSETP.GT.AND P0, PT, |R6|, 1.469367938527859385e-39, PT ;  /* 0x001000000600780b */ /* 0x000fda0003f04200 */
[----:B------:R-:W-:Y:S05]  /*01d0*/  @P0 BRA P1, `(.L_x_0) ;  /* 0x00000000001c0947 */ /* 0x000fea0000800000 */
[----:B------:R-:W-:Y:S01]  /*01e0*/  IMAD.MOV.U32 R6, RZ, RZ, RZ ;  /* 0x000000ffff067224 */ /* 0x000fe200078e00ff */
[----:B------:R-:W-:Y:S01]  /*01f0*/  MOV R20, 0x230 ;  /* 0x0000023000147802 */ /* 0x000fe20000000f00 */
[----:B------:R-:W-:Y:S01]  /*0200*/  IMAD.MOV.U32 R7, RZ, RZ, 0x40768000 ;  /* 0x40768000ff077424 */ /* 0x000fe200078e00ff */
[----:B------:R-:W-:-:S07]  /*0210*/  MOV R21, 0x0 ;  /* 0x0000000000157802 */ /* 0x000fce0000000f00 */
[----:B------:R-:W-:Y:S05]  /*0220*/  CALL.REL.NOINC `($__internal_0_$__cuda_sm20_div_rn_f64_full) ;  /* 0x0000007400707944 */ /* 0x000fea0003c00000 */
[----:B------:R-:W-:Y:S02]  /*0230*/  IMAD.MOV.U32 R2, RZ, RZ, R4 ;  /* 0x000000ffff027224 */ /* 0x000fe400078e0004 */
[----:B------:R-:W-:-:S07]  /*0240*/  IMAD.MOV.U32 R3, RZ, RZ, R5 ;  /* 0x000000ffff037224 */ /* 0x000fce00078e0005 */
.L_x_0:
[----:B------:R-:W-:Y:S01]  /*0250*/  DSETP.NEU.AND P1, PT, |R2|, +INF , PT ;  /* 0x7ff000000200742a */ /* 0x000fe20003f2d200 */
[----:B------:R-:W-:-:S13]  /*0260*/  BSSY.RECONVERGENT B0, `(.L_x_1) ;  /* 0x000001c000007945 */ /* 0x000fda0003800200 */
[----:B------:R-:W-:Y:S01]  /*0270*/  @!P1 DMUL R4, RZ, R2 ;  /* 0x00000002ff049228 */ /* 0x000fe20000000000 */
[----:B------:R-:W-:Y:S01]  /*0280*/  @!P1 PLOP3.LUT P0, PT, PT, PT, PT, 0x80, 0x8 ;  /* 0x000000000008981c */ /* 0x000fe20003f0f070 */
[----:B------:R-:W-:-:S12]  /*0290*/  @!P1 BRA `(.L_x_2) ;  /* 0x0000000000609947 */ /* 0x000fd80003800000 */
[----:B------:R-:W-:Y:S01]  /*02a0*/  UMOV UR4, 0x6dc9c883 ;  /* 0x6dc9c88300047882 */ /* 0x000fe20000000000 */
[----:B------:R-:W-:Y:S01]  /*02b0*/  UMOV UR5, 0x3fe45f30 ;  /* 0x3fe45f3000057882 */ /* 0x000fe20000000000 */
[C---:B------:R-:W-:Y:S01]  /*02c0*/  DSETP.GE.AND P0, PT, |R2|.reuse, 2.14748364800000000000e+09, PT ;  /* 0x41e000000200742a */ /* 0x040fe20003f06200 */
[----:B------:R-:W-:Y:S01]  /*02d0*/  BSSY.RECONVERGENT B1, `(.L_x_3) ;  /* 0x0000012000017945 */ /* 0x000fe20003800200 */
[----:B------:R-:W-:Y:S01]  /*02e0*/  DMUL R6, R2, UR4 ;  /* 0x0000000402067c28 */ /* 0x000fe20008000000 */
[----:B------:R-:W-:Y:S01]  /*02f0*/  UMOV UR4, 0x54442d18 ;  /* 0x54442d1800047882 */ /* 0x000fe20000000000 */
[----:B------:R-:W-:-:S08]  /*0300*/  UMOV UR5, 0x3ff921fb ;  /* 0x3ff921fb00057882 */ /* 0x000fd00000000000 */
[----:B------:R-:W0:Y:S08]  /*0310*/  F2I.F64 R6, R6 ;  /* 0x0000000600067311 */ /* 0x000e300000301100 */
[----:B0-----:R-:W0:Y:S02]  /*0320*/  I2F.F64 R4, R6 ;  /* 0x0000000600047312 */ /* 0x001e240000201c00 */
[----:B0-----:R-:W-:Y:S01]  /*0330*/  DFMA R8, R4, -UR4, R2 ;  /* 0x8000000404087c2b */ /* 0x001fe20008000002 */
[----:B------:R-:W-:Y:S01]  /*0340*/  UMOV UR4, 0x33145c00 ;  /* 0x33145c0000047882 */ /* 0x000fe20000000000 */
[----:B------:R-:W-:-:S06]  /*0350*/  UMOV UR5, 0x3c91a626 ;  /* 0x3c91a62600057882 */ /* 0x000fcc0000000000 */
[----:B------:R-:W-:Y:S01]  /*0360*/  DFMA R8, R4, -UR4, R8 ;  /* 0x8000000404087c2b */ /* 0x000fe20008000008 */
[----:B------:R-:W-:Y:S01]  /*0370*/  UMOV UR4, 0x252049c0 ;  /* 0x252049c000047882 */ /* 0x000fe20000000000 */
[----:B------:R-:W-:-:S06]  /*0380*/  UMOV UR5, 0x397b839a ;  /* 0x397b839a00057882 */ /* 0x000fcc0000000000 */
[----:B------:R-:W-:Y:S01]  /*0390*/  DFMA R4, R4, -UR4, R8 ;  /* 0x8000000404047c2b */ /* 0x000fe20008000008 */
[----:B------:R-:W-:Y:S10]  /*03a0*/  @!P0 BRA `(.L_x_4) ;  /* 0x0000000000108947 */ /* 0x000ff40003800000 */
[----:B------:R-:W-:Y:S02]  /*03b0*/  MOV R8, R3 ;  /* 0x0000000300087202 */ /* 0x000fe40000000f00 */
[----:B------:R-:W-:-:S07]  /*03c0*/  MOV R10, 0x3e0 ;  /* 0x000003e0000a7802 */ /* 0x000fce0000000f00 */
[----:B------:R-:W-:Y:S05]  /*03d0*/  CALL.REL.NOINC `($_Z13kernel_render4vec3S_iidP6uchar4S1_iiP4trigP5Lightiii$__internal_trig_reduction_slowpathd) ;  /* 0x0000008c00ec7944 */ /* 0x000fea0003c00000 */
[----:B------:R-:W-:-:S07]  /*03e0*/  IMAD.MOV.U32 R6, RZ, RZ, R0 ;  /* 0x000000ffff067224 */ /* 0x000fce00078e0000 */
.L_x_4:
[----:B------:R-:W-:Y:S05]  /*03f0*/  BSYNC.RECONVERGENT B1 ;  /* 0x0000000000017941 */ /* 0x000fea0003800200 */
.L_x_3:
[----:B------:R-:W-:-:S04]  /*0400*/  LOP3.LUT R6, R6, 0x1, RZ, 0xc0, !PT ;  /* 0x0000000106067812 */ /* 0x000fc800078ec0ff */
[----:B------:R-:W-:-:S13]  /*0410*/  ISETP.NE.U32.AND P0, PT, R6, 0x1, PT ;  /* 0x000000010600780c */ /* 0x000fda0003f05070 */
.L_x_2:
[----:B------:R-:W-:Y:S05]  /*0420*/  BSYNC.RECONVERGENT B0 ;  /* 0x0000000000007941 */ /* 0x000fea0003800200 */
.L_x_1:
[----:B------:R-:W-:Y:S01]  /*0430*/  DMUL R2, R4, R4 ;  /* 0x0000000404027228 */ /* 0x000fe20000000000 */
[----:B------:R-:W-:Y:S01]  /*0440*/  IMAD.MOV.U32 R6, RZ, RZ, 0x5b27ebb1 ;  /* 0x5b27ebb1ff067424 */ /* 0x000fe200078e00ff */
[----:B------:R-:W-:Y:S01]  /*0450*/  MOV R7, 0x3ef9757c ;  /* 0x3ef9757c00077802 */ /* 0x000fe20000000f00 */
[----:B------:R-:W-:Y:S01]  /*0460*/  UMOV UR4, 0x2799bcb9 ;  /* 0x2799bcb900047882 */ /* 0x000fe20000000000 */
[----:B------:R-:W-:Y:S01]  /*0470*/  UMOV UR5, 0x3ee48dac ;  /* 0x3ee48dac00057882 */ /* 0x000fe20000000000 */
[----:B------:R-:W0:Y:S01]  /*0480*/  LDC.64 R12, c[0x0][0x380] ;  /* 0x0000e000ff0c7b82 */ /* 0x000e220000000a00 */
[----:B------:R-:W-:Y:S02]  /*0490*/  BSSY.RECONVERGENT B0, `(.L_x_5) ;  /* 0x0000037000007945 */ /* 0x000fe40003800200 */
[----:B------:R-:W-:Y:S01]  /*04a0*/  DFMA R6, R2, UR4, -R6 ;  /* 0x0000000402067c2b */ /* 0x000fe20008000806 */
[----:B------:R-:W-:Y:S01]  /*04b0*/  UMOV UR4, 0xfd91e04 ;  /* 0x0fd91e0400047882 */ /* 0x000fe20000000000 */
[----:B------:R-:W-:-:S03]  /*04c0*/  UMOV UR5, 0x3f0980e9 ;  /* 0x3f0980e900057882 */ /* 0x000fc60000000000 */
[----:B------:R-:W1:Y:S03]  /*04d0*/  LDC.64 R14, c[0x0][0x388] ;  /* 0x0000e200ff0e7b82 */ /* 0x000e660000000a00 */
[----:B------:R-:W-:Y:S01]  /*04e0*/  DFMA R6, R2, R6, UR4 ;  /* 0x0000000402067e2b */ /* 0x000fe20008000006 */
[----:B------:R-:W-:Y:S01]  /*04f0*/  UMOV UR4, 0x417d7e1d ;  /* 0x417d7e1d00047882 */ /* 0x000fe20000000000 */
[----:B------:R-:W-:-:S06]  /*0500*/  UMOV UR5, 0x3efae2b0 ;  /* 0x3efae2b000057882 */ /* 0x000fcc0000000000 */
[----:B------:R-:W-:Y:S01]  /*0510*/  DFMA R6, R2, R6, -UR4 ;  /* 0x8000000402067e2b */ /* 0x000fe20008000006 */
[----:B------:R-:W-:Y:S01]  /*0520*/  UMOV UR4, 0x41bfba57 ;  /* 0x41bfba5700047882 */ /* 0x000fe20000000000 */
[----:B------:R-:W-:-:S06]  /*0530*/  UMOV UR5, 0x3f119f53 ;  /* 0x3f119f5300057882 */ /* 0x000fcc0000000000 */
[----:B------:R-:W-:Y:S01]  /*0540*/  DFMA R6, R2, R6, UR4 ;  /* 0x0000000402067e2b */ /* 0x000fe20008000006 */
        /* <DEDUP_REMOVED lines=29> */
[----:B------:R-:W-:-:S08]  /*0720*/  DFMA R6, R2, R6, UR4 ;  /* 0x0000000402067e2b */ /* 0x000fd00008000006 */
[----:B------:R-:W-:-:S08]  /*0730*/  DMUL R10, R2, R6 ;  /* 0x00000006020a7228 */ /* 0x000fd00000000000 */
[----:B------:R-:W-:Y:S01]  /*0740*/  DFMA R16, R10, R4, R4 ;  /* 0x000000040a10722b */ /* 0x000fe20000000004 */
[----:B01----:R-:W-:Y:S10]  /*0750*/  @P0 BRA `(.L_x_6) ;  /* 0x0000000000280947 */ /* 0x003ff40003800000 */
[----:B------:R-:W0:Y:S01]  /*0760*/  MUFU.RCP64H R7, R17 ;  /* 0x0000001100077308 */ /* 0x000e220000001800 */
[----:B------:R-:W-:-:S06]  /*0770*/  IMAD.MOV.U32 R6, RZ, RZ, RZ ;  /* 0x000000ffff067224 */ /* 0x000fcc00078e00ff */
[----:B0-----:R-:W-:-:S08]  /*0780*/  DFMA R2, -R16, R6, 1 ;  /* 0x3ff000001002742b */ /* 0x001fd00000000106 */
[----:B------:R-:W-:Y:S02]  /*0790*/  DFMA R8, R2, R2, R2 ;  /* 0x000000020208722b */ /* 0x000fe40000000002 */
[----:B------:R-:W-:-:S06]  /*07a0*/  DADD R2, R16, -R4 ;  /* 0x0000000010027229 */ /* 0x000fcc0000000804 */
[----:B------:R-:W-:Y:S02]  /*07b0*/  DFMA R8, R6, R8, R6 ;  /* 0x000000080608722b */ /* 0x000fe40000000006 */
[----:B------:R-:W-:-:S06]  /*07c0*/  DFMA R2, R10, R4, -R2 ;  /* 0x000000040a02722b */ /* 0x000fcc0000000802 */
[----:B------:R-:W-:-:S08]  /*07d0*/  DFMA R4, R16, -R8, 1 ;  /* 0x3ff000001004742b */ /* 0x000fd00000000808 */
[----:B------:R-:W-:-:S08]  /*07e0*/  DFMA R2, R2, -R8, R4 ;  /* 0x800000080202722b */ /* 0x000fd00000000004 */
[----:B------:R-:W-:-:S11]  /*07f0*/  DFMA R16, -R8, R2, -R8 ;  /* 0x000000020810722b */ /* 0x000fd60000000908 */
.L_x_6:
[----:B------:R-:W-:Y:S05]  /*0800*/  BSYNC.RECONVERGENT B0 ;  /* 0x0000000000007941 */ /* 0x000fea0003800200 */
.L_x_5:
[----:B------:R-:W0:Y:S01]  /*0810*/  LDCU.64 UR4, c[0x0][0x390] ;  /* 0x00007200ff0477ac */ /* 0x000e220008000a00 */
[----:B------:R-:W-:Y:S01]  /*0820*/  FADD R2, R15, -R12 ;  /* 0x8000000c0f027221 */ /* 0x000fe20000000000 */
[----:B0-----:R-:W-:Y:S01]  /*0830*/  FADD R18, -R13, UR4 ;  /* 0x000000040d127e21 */ /* 0x001fe20008000100 */
[----:B------:R-:W-:-:S03]  /*0840*/  FADD R19, -R14, UR5 ;  /* 0x000000050e137e21 */ /* 0x000fc60008000100 */
[----:B------:R-:W-:-:S04]  /*0850*/  FMUL R3, R18, R18 ;  /* 0x0000001212037220 */ /* 0x000fc80000400000 */
[----:B------:R-:W-:-:S04]  /*0860*/  FFMA R4, R2, R2, R3 ;  /* 0x0000000202047223 */ /* 0x000fc80000000003 */
[----:B------:R-:W-:-:S04]  /*0870*/  FFMA R4, R19, R19, R4 ;  /* 0x0000001313047223 */ /* 0x000fc80000000004 */
[----:B------:R-:W-:Y:S01]  /*0880*/  VIADD R0, R4, 0xf3000000 ;  /* 0xf300000004007836 */ /* 0x000fe20000000000 */
[----:B------:R0:W1:Y:S04]  /*0890*/  MUFU.RSQ R3, R4 ;  /* 0x0000000400037308 */ /* 0x0000680000001400 */
[----:B------:R-:W-:-:S13]  /*08a0*/  ISETP.GT.U32.AND P0, PT, R0, 0x727fffff, PT ;  /* 0x727fffff0000780c */ /* 0x000fda0003f04070 */
[----:B01----:R-:W-:Y:S05]  /*08b0*/  @!P0 BRA `(.L_x_7) ;  /* 0x0000000000148947 */ /* 0x003fea0003800000 */
[----:B------:R-:W-:Y:S02]  /*08c0*/  MOV R20, 0x8f0 ;  /* 0x000008f000147802 */ /* 0x000fe40000000f00 */
[----:B------:R-:W-:-:S07]  /*08d0*/  MOV R21, 0x0 ;  /* 0x0000000000157802 */ /* 0x000fce0000000f00 */
[----:B------:R-:W-:Y:S05]  /*08e0*/  CALL.REL.NOINC `($__internal_1_$__cuda_sm20_sqrt_rn_f32_slowpath) ;  /* 0x0000007400607944 */ /* 0x000fea0003c00000 */
[----:B------:R-:W-:Y:S01]  /*08f0*/  IMAD.MOV.U32 R25, RZ, RZ, R4 ;  /* 0x000000ffff197224 */ /* 0x000fe200078e0004 */
[----:B------:R-:W-:Y:S06]  /*0900*/  BRA `(.L_x_8) ;  /* 0x0000000000107947 */ /* 0x000fec0003800000 */
.L_x_7:
[----:B------:R-:W-:Y:S01]  /*0910*/  FMUL.FTZ R25, R4, R3 ;  /* 0x0000000304197220 */ /* 0x000fe20000410000 */
[----:B------:R-:W-:-:S03]  /*0920*/  FMUL.FTZ R3, R3, 0.5 ;  /* 0x3f00000003037820 */ /* 0x000fc60000410000 */
[----:B------:R-:W-:-:S04]  /*0930*/  FFMA R4, -R25, R25, R4 ;  /* 0x0000001919047223 */ /* 0x000fc80000000104 */
[----:B------:R-:W-:-:S07]  /*0940*/  FFMA R25, R4, R3, R25 ;  /* 0x0000000304197223 */ /* 0x000fce0000000019 */
.L_x_8:
[----:B------:R-:W0:Y:S01]  /*0950*/  MUFU.RCP R0, R25 ;  /* 0x0000001900007308 */ /* 0x000e220000001000 */
[----:B------:R-:W-:Y:S07]  /*0960*/  BSSY.RECONVERGENT B6, `(.L_x_9) ;  /* 0x000000e000067945 */ /* 0x000fee0003800200 */
[----:B------:R-:W1:Y:S01]  /*0970*/  FCHK P0, R2, R25 ;  /* 0x0000001902007302 */ /* 0x000e620000000000 */
[----:B0-----:R-:W-:-:S04]  /*0980*/  FFMA R3, R0, -R25, 1 ;  /* 0x3f80000000037423 */ /* 0x001fc80000000819 */
[----:B------:R-:W-:-:S04]  /*0990*/  FFMA R3, R0, R3, R0 ;  /* 0x0000000300037223 */ /* 0x000fc80000000000 */
[----:B------:R-:W-:-:S04]  /*09a0*/  FFMA R22, R2, R3, RZ ;  /* 0x0000000302167223 */ /* 0x000fc800000000ff */
[----:B------:R-:W-:-:S04]  /*09b0*/  FFMA R0, R22, -R25, R2 ;  /* 0x8000001916007223 */ /* 0x000fc80000000002 */
[----:B------:R-:W-:Y:S01]  /*09c0*/  FFMA R22, R3, R0, R22 ;  /* 0x0000000003167223 */ /* 0x000fe20000000016 */
[----:B-1----:R-:W-:Y:S06]  /*09d0*/  @!P0 BRA `(.L_x_10) ;  /* 0x0000000000188947 */ /* 0x002fec0003800000 */
[----:B------:R-:W-:Y:S01]  /*09e0*/  IMAD.MOV.U32 R4, RZ, RZ, R2 ;  /* 0x000000ffff047224 */ /* 0x000fe200078e0002 */
[----:B------:R-:W-:Y:S01]  /*09f0*/  MOV R5, R25 ;  /* 0x0000001900057202 */ /* 0x000fe20000000f00 */
[----:B------:R-:W-:Y:S01]  /*0a00*/  IMAD.MOV.U32 R21, RZ, RZ, 0x0 ;  /* 0x00000000ff157424 */ /* 0x000fe200078e00ff */
[----:B------:R-:W-:-:S07]  /*0a10*/  MOV R20, 0xa30 ;  /* 0x00000a3000147802 */ /* 0x000fce0000000f00 */
[----:B------:R-:W-:Y:S05]  /*0a20*/  CALL.REL.NOINC `($__internal_2_$__cuda_sm3x_div_rn_noftz_f32_slowpath) ;  /* 0x0000007400807944 */ /* 0x000fea0003c00000 */
[----:B------:R-:W-:-:S07]  /*0a30*/  IMAD.MOV.U32 R22, RZ, RZ, R4 ;  /* 0x000000ffff167224 */ /* 0x000fce00078e0004 */
.L_x_10:
[----:B------:R-:W-:Y:S05]  /*0a40*/  BSYNC.RECONVERGENT B6 ;  /* 0x0000000000067941 */ /* 0x000fea0003800200 */
.L_x_9:
        /* <DEDUP_REMOVED lines=9> */
[----:B------:R-:W-:Y:S01]  /*0ae0*/  MOV R4, R18 ;  /* 0x0000001200047202 */ /* 0x000fe20000000f00 */
[----:B------:R-:W-:Y:S01]  /*0af0*/  IMAD.MOV.U32 R5, RZ, RZ, R25 ;  /* 0x000000ffff057224 */ /* 0x000fe200078e0019 */
[----:B------:R-:W-:Y:S01]  /*0b00*/  MOV R20, 0xb30 ;  /* 0x00000b3000147802 */ /* 0x000fe20000000f00 */
[----:B------:R-:W-:-:S07]  /*0b10*/  IMAD.MOV.U32 R21, RZ, RZ, 0x0 ;  /* 0x00000000ff157424 */ /* 0x000fce00078e00ff */
[----:B------:R-:W-:Y:S05]  /*0b20*/  CALL.REL.NOINC `($__internal_2_$__cuda_sm3x_div_rn_noftz_f32_slowpath) ;  /* 0x0000007400407944 */ /* 0x000fea0003c00000 */
[----:B------:R-:W-:-:S07]  /*0b30*/  MOV R23, R4 ;  /* 0x0000000400177202 */ /* 0x000fce0000000f00 */
.L_x_12:
[----:B------:R-:W-:Y:S05]  /*0b40*/  BSYNC.RECONVERGENT B6 ;  /* 0x0000000000067941 */ /* 0x000fea0003800200 */
.L_x_11:
        /* <DEDUP_REMOVED lines=9> */
[----:B------:R-:W-:Y:S02]  /*0be0*/  HFMA2 R21, -RZ, RZ, 0, 0 ;  /* 0x00000000ff157431 */ /* 0x000fe400000001ff */
[----:B------:R-:W-:Y:S01]  /*0bf0*/  IMAD.MOV.U32 R4, RZ, RZ, R19 ;  /* 0x000000ffff047224 */ /* 0x000fe200078e0013 */
[----:B------:R-:W-:Y:S01]  /*0c00*/  MOV R20, 0xc30 ;  /* 0x00000c3000147802 */ /* 0x000fe20000000f00 */
[----:B------:R-:W-:-:S07]  /*0c10*/  IMAD.MOV.U32 R5, RZ, RZ, R25 ;  /* 0x000000ffff057224 */ /* 0x000fce00078e0019 */
[----:B------:R-:W-:Y:S05]  /*0c20*/  CALL.REL.NOINC `($__internal_2_$__cuda_sm3x_div_rn_noftz_f32_slowpath) ;  /* 0x0000007400007944 */ /* 0x000fea0003c00000 */
[----:B------:R-:W-:-:S07]  /*0c30*/  IMAD.MOV.U32 R24, RZ, RZ, R4 ;  /* 0x000000ffff187224 */ /* 0x000fce00078e0004 */
.L_x_14:
[----:B------:R-:W-:Y:S05]  /*0c40*/  BSYNC.RECONVERGENT B6 ;  /* 0x0000000000067941 */ /* 0x000fea0003800200 */
.L_x_13:
[-C--:B------:R-:W-:Y:S01]  /*0c50*/  FFMA R26, RZ, R24.reuse, -R22 ;  /* 0x00000018ff1a7223 */ /* 0x080fe20000000816 */
[----:B------:R-:W-:Y:S01]  /*0c60*/  FMUL R3, RZ, R23 ;  /* 0x00000017ff037220 */ /* 0x000fe20000400000 */
[----:B------:R-:W-:Y:S01]  /*0c70*/  FFMA R18, -RZ, R24, R23 ;  /* 0x00000018ff127223 */ /* 0x000fe20000000117 */
[----:B------:R-:W-:Y:S01]  /*0c80*/  BSSY.RECONVERGENT B6, `(.L_x_15) ;  /* 0x0000012000067945 */ /* 0x000fe20003800200 */
[----:B------:R-:W-:Y:S01]  /*0c90*/  FMUL R5, R26, R26 ;  /* 0x0000001a1a057220 */ /* 0x000fe20000400000 */
[----:B------:R-:W-:-:S03]  /*0ca0*/  FFMA R28, RZ, R22, -R3 ;  /* 0x00000016ff1c7223 */ /* 0x000fc60000000803 */
        /* <DEDUP_REMOVED lines=11> */
.L_x_16:
[----:B------:R-:W-:Y:S01]  /*0d60*/  FMUL.FTZ R25, R4, R3 ;  /* 0x0000000304197220 */ /* 0x000fe20000410000 */
[----:B------:R-:W-:-:S03]  /*0d70*/  FMUL.FTZ R0, R3, 0.5 ;  /* 0x3f00000003007820 */ /* 0x000fc60000410000 */
[----:B------:R-:W-:-:S04]  /*0d80*/  FFMA R4, -R25, R25, R4 ;  /* 0x0000001919047223 */ /* 0x000fc80000000104 */
[----:B------:R-:W-:-:S07]  /*0d90*/  FFMA R25, R4, R0, R25 ;  /* 0x0000000004197223 */ /* 0x000fce0000000019 */
.L_x_17:
[----:B------:R-:W-:Y:S05]  /*0da0*/  BSYNC.RECONVERGENT B6 ;  /* 0x0000000000067941 */ /* 0x000fea0003800200 */
.L_x_15:
        /* <DEDUP_REMOVED lines=15> */
.L_x_19:
[----:B------:R-:W-:Y:S05]  /*0ea0*/  BSYNC.RECONVERGENT B6 ;  /* 0x0000000000067941 */ /* 0x000fea0003800200 */
.L_x_18:
        /* <DEDUP_REMOVED lines=15> */
.L_x_21:
[----:B------:R-:W-:Y:S05]  /*0fa0*/  BSYNC.RECONVERGENT B6 ;  /* 0x0000000000067941 */ /* 0x000fea0003800200 */
.L_x_20:
        /* <DEDUP_REMOVED lines=15> */
.L_x_23:
[----:B------:R-:W-:Y:S05]  /*10a0*/  BSYNC.RECONVERGENT B6 ;  /* 0x0000000000067941 */ /* 0x000fea0003800200 */
.L_x_22:
[----:B------:R-:W0:Y:S02]  /*10b0*/  LDCU UR4, c[0x0][0x39c] ;  /* 0x00007380ff0477ac */ /* 0x000e240008000800 */
[----:B0-----:R-:W-:-:S13]  /*10c0*/  ISETP.GE.AND P0, PT, R30, UR4, PT ;  /* 0x000000041e007c0c */ /* 0x001fda000bf06270 */
[----:B------:R-:W-:Y:S05]  /*10d0*/  @P0 EXIT ;  /* 0x000000000000094d */ /* 0x000fea0003800000 */
[----:B------:R-:W0:Y:S01]  /*10e0*/  MUFU.RCP64H R5, R17 ;  /* 0x0000001100057308 */ /* 0x000e220000001800 */
[----:B------:R-:W-:Y:S01]  /*10f0*/  VIADD R4, R17, 0x300402 ;  /* 0x0030040211047836 */ /* 0x000fe20000000000 */
[----:B------:R-:W-:Y:S04]  /*1100*/  BSSY.RECONVERGENT B0, `(.L_x_24) ;  /* 0x000000e000007945 */ /* 0x000fe80003800200 */
[----:B------:R-:W-:Y:S01]  /*1110*/  FSETP.GEU.AND P0, PT, |R4|, 5.8789094863358348022e-39, PT ;  /* 0x004004020400780b */ /* 0x000fe20003f0e200 */
[----:B0-----:R-:W-:-:S08]  /*1120*/  DFMA R6, R4, -R16, 1 ;  /* 0x3ff000000406742b */ /* 0x001fd00000000810 */
[----:B------:R-:W-:-:S08]  /*1130*/  DFMA R6, R6, R6, R6 ;  /* 0x000000060606722b */ /* 0x000fd00000000006 */
[----:B------:R-:W-:-:S08]  /*1140*/  DFMA R6, R4, R6, R4 ;  /* 0x000000060406722b */ /* 0x000fd00000000004 */
[----:B------:R-:W-:-:S08]  /*1150*/  DFMA R8, R6, -R16, 1 ;  /* 0x3ff000000608742b */ /* 0x000fd00000000810 */
[----:B------:R-:W-:Y:S01]  /*1160*/  DFMA R8, R6, R8, R6 ;  /* 0x000000080608722b */ /* 0x000fe20000000006 */
[----:B------:R-:W-:Y:S10]  /*1170*/  @P0 BRA `(.L_x_25) ;  /* 0x0000000000180947 */ /* 0x000ff40003800000 */
[----:B------:R-:W-:Y:S01]  /*1180*/  LOP3.LUT R0, R17, 0x7fffffff, RZ, 0xc0, !PT ;  /* 0x7fffffff11007812 */ /* 0x000fe200078ec0ff */
[----:B------:R-:W-:Y:S01]  /*1190*/  IMAD.MOV.U32 R11, RZ, RZ, R17 ;  /* 0x000000ffff0b7224 */ /* 0x000fe200078e0011 */
[----:B------:R-:W-:-:S03]  /*11a0*/  MOV R10, R16 ;  /* 0x00000010000a7202 */ /* 0x000fc60000000f00 */
[----:B------:R-:W-:Y:S01]  /*11b0*/  VIADD R3, R0, 0xfff00000 ;  /* 0xfff0000000037836 */ /* 0x000fe20000000000 */
[----:B------:R-:W-:-:S07]  /*11c0*/  MOV R0, 0x11e0 ;  /* 0x000011e000007802 */ /* 0x000fce0000000f00 */
[----:B------:R-:W-:Y:S05]  /*11d0*/  CALL.REL.NOINC `($__internal_3_$__cuda_sm20_dblrcp_rn_slowpath_v3) ;  /* 0x0000006000d87944 */ /* 0x000fea0003c00000 */
.L_x_25:
[----:B------:R-:W-:Y:S05]  /*11e0*/  BSYNC.RECONVERGENT B0 ;  /* 0x0000000000007941 */ /* 0x000fea0003800200 */
.L_x_24:
[----:B------:R-:W0:Y:S01]  /*11f0*/  LDCU UR4, c[0x0][0x39c] ;  /* 0x00007380ff0477ac */ /* 0x000e220008000800 */
[----:B------:R-:W-:Y:S01]  /*1200*/  MOV R4, 0x1 ;  /* 0x0000000100047802 */ /* 0x000fe20000000f00 */
[----:B------:R-:W1:Y:S02]  /*1210*/  F2F.F32.F64 R9, R8 ;  /* 0x0000000800097310 */ /* 0x000e640000301000 */
[C---:B-1----:R-:W-:Y:S01]  /*1220*/  FMUL R28, R9.reuse, R22 ;  /* 0x00000016091c7220 */ /* 0x042fe20000400000 */
[----:B0-----:R-:W-:Y:S01]  /*1230*/  UIADD3 UR4, UPT, UPT, UR4, -0x1, URZ ;  /* 0xffffffff04047890 */ /* 0x001fe2000fffe0ff */
[C---:B------:R-:W-:Y:S01]  /*1240*/  FMUL R36, R9.reuse, R23 ;  /* 0x0000001709247220 */ /* 0x040fe20000400000 */
[----:B------:R-:W-:-:S07]  /*1250*/  FMUL R38, R9, R24 ;  /* 0x0000001809267220 */ /* 0x000fce0000400000 */
[----:B------:R-:W0:Y:S08]  /*1260*/  I2F.F64 R6, UR4 ;  /* 0x0000000400067d12 */ /* 0x000e300008201c00 */
[----:B0-----:R-:W0:Y:S02]  /*1270*/  MUFU.RCP64H R5, R7 ;  /* 0x0000000700057308 */ /* 0x001e240000001800 */
[----:B0-----:R-:W-:-:S08]  /*1280*/  DFMA R10, -R6, R4, 1 ;  /* 0x3ff00000060a742b */ /* 0x001fd00000000104 */
[----:B------:R-:W-:-:S08]  /*1290*/  DFMA R10, R10, R10, R10 ;  /* 0x0000000a0a0a722b */ /* 0x000fd0000000000a */
[----:B------:R-:W-:-:S08]  /*12a0*/  DFMA R10, R4, R10, R4 ;  /* 0x0000000a040a722b */ /* 0x000fd00000000004 */
[----:B------:R-:W-:-:S08]  /*12b0*/  DFMA R4, -R6, R10, 1 ;  /* 0x3ff000000604742b */ /* 0x000fd0000000010a */
[----:B------:R-:W-:-:S08]  /*12c0*/  DFMA R4, R10, R4, R10 ;  /* 0x000000040a04722b */ /* 0x000fd0000000000a */
[----:B------:R-:W-:-:S08]  /*12d0*/  DMUL R10, R4, 2 ;  /* 0x40000000040a7828 */ /* 0x000fd00000000000 */
[----:B------:R-:W-:-:S08]  /*12e0*/  DFMA R12, -R6, R10, 2 ;  /* 0x40000000060c742b */ /* 0x000fd0000000010a */
[----:B------:R-:W-:-:S10]  /*12f0*/  DFMA R4, R4, R12, R10 ;  /* 0x0000000c0404722b */ /* 0x000fd4000000000a */
[----:B------:R-:W-:-:S05]  /*1300*/  FFMA R0, RZ, R7, R5 ;  /* 0x00000007ff007223 */ /* 0x000fca0000000005 */
[----:B------:R-:W-:-:S13]  /*1310*/  FSETP.GT.AND P0, PT, |R0|, 1.469367938527859385e-39, PT ;  /* 0x001000000000780b */ /* 0x000fda0003f04200 */
[----:B------:R-:W-:Y:S05]  /*1320*/  @P0 BRA `(.L_x_26) ;  /* 0x0000000000140947 */ /* 0x000fea0003800000 */
[----:B------:R-:W-:Y:S01]  /*1330*/  IMAD.MOV.U32 R4, RZ, RZ, RZ ;  /* 0x000000ffff047224 */ /* 0x000fe200078e00ff */
[----:B------:R-:W-:Y:S01]  /*1340*/  MOV R20, 0x1380 ;  /* 0x0000138000147802 */ /* 0x000fe20000000f00 */
[----:B------:R-:W-:Y:S01]  /*1350*/  IMAD.MOV.U32 R5, RZ, RZ, 0x40000000 ;  /* 0x40000000ff057424 */ /* 0x000fe200078e00ff */
[----:B------:R-:W-:-:S07]  /*1360*/  MOV R21, 0x0 ;  /* 0x0000000000157802 */ /* 0x000fce0000000f00 */
[----:B------:R-:W-:Y:S05]  /*1370*/  CALL.REL.NOINC `($__internal_0_$__cuda_sm20_div_rn_f64_full) ;  /* 0x00000064001c7944 */ /* 0x000fea0003c00000 */
.L_x_26:
[----:B------:R-:W0:Y:S01]  /*1380*/  LDCU UR4, c[0x0][0x398] ;  /* 0x00007300ff0477ac */ /* 0x000e220008000800 */
[----:B------:R-:W-:Y:S01]  /*1390*/  IMAD.MOV.U32 R8, RZ, RZ, 0x1 ;  /* 0x00000001ff087424 */ /* 0x000fe200078e00ff */
[----:B------:R-:W-:Y:S01]  /*13a0*/  F2F.F32.F64 R39, R4 ;  /* 0x0000000400277310 */ /* 0x000fe20000301000 */
[----:B0-----:R-:W-:-:S09]  /*13b0*/  UIADD3 UR4, UPT, UPT, UR4, -0x1, URZ ;  /* 0xffffffff04047890 */ /* 0x001fd2000fffe0ff */
        /* <DEDUP_REMOVED lines=18> */
[----:B------:R-:W-:Y:S01]  /*14e0*/  IMAD.MOV.U32 R8, RZ, RZ, R4 ;  /* 0x000000ffff087224 */ /* 0x000fe200078e0004 */
[----:B------:R-:W-:-:S07]  /*14f0*/  MOV R9, R5 ;  /* 0x0000000500097202 */ /* 0x000fce0000000f00 */
.L_x_27:
[----:B------:R-:W0:Y:S01]  /*1500*/  LDCU UR4, c[0x0][0x374] ;  /* 0x00006e80ff0477ac */ /* 0x000e220008000800 */
[----:B------:R1:W2:Y:S01]  /*1510*/  F2F.F32.F64 R45, R8 ;  /* 0x00000008002d7310 */ /* 0x0002a20000301000 */
[C---:B------:R-:W-:Y:S01]  /*1520*/  FMUL R3, R19.reuse, R22 ;  /* 0x0000001613037220 */ /* 0x040fe20000400000 */
[----:B------:R-:W-:Y:S01]  /*1530*/  FMUL R5, R2, R24 ;  /* 0x0000001802057220 */ /* 0x000fe20000400000 */
[----:B------:R-:W3:Y:S01]  /*1540*/  LDCU UR5, c[0x0][0x370] ;  /* 0x00006e00ff0577ac */ /* 0x000ee20008000800 */
[-C--:B------:R-:W-:Y:S01]  /*1550*/  FMUL R0, R18, R23.reuse ;  /* 0x0000001712007220 */ /* 0x080fe20000400000 */
[----:B------:R-:W-:Y:S01]  /*1560*/  FFMA R47, R2, R23, -R3 ;  /* 0x00000017022f7223 */ /* 0x000fe20000000803 */
[----:B------:R-:W-:Y:S01]  /*1570*/  FFMA R53, R18, R22, -R5 ;  /* 0x0000001612357223 */ /* 0x000fe20000000805 */
[----:B------:R-:W4:Y:S01]  /*1580*/  LDCU.64 UR36, c[0x0][0x358] ;  /* 0x00006b00ff2477ac */ /* 0x000f220008000a00 */
[----:B------:R-:W-:Y:S01]  /*1590*/  FFMA R55, R19, R24, -R0 ;  /* 0x0000001813377223 */ /* 0x000fe20000000800 */
[----:B------:R-:W1:Y:S01]  /*15a0*/  LDCU UR38, c[0x0][0x398] ;  /* 0x00007300ff2677ac */ /* 0x000e620008000800 */
[----:B0-----:R-:W-:-:S02]  /*15b0*/  IMAD R31, R31, UR4, RZ ;  /* 0x000000041f1f7c24 */ /* 0x001fc4000f8e02ff */
[----:B--23--:R-:W-:-:S07]  /*15c0*/  IMAD R26, R27, UR5, RZ ;  /* 0x000000051b1a7c24 */ /* 0x00cfce000f8e02ff */
.L_x_42:
[----:B0-----:R-:W0:Y:S01]  /*15d0*/  LDC R0, c[0x0][0x398] ;  /* 0x0000e600ff007b82 */ /* 0x001e220000000800 */
[----:B------:R-:W-:Y:S01]  /*15e0*/  BSSY.RECONVERGENT B7, `(.L_x_28) ;  /* 0x0000090000077945 */ /* 0x000fe20003800200 */
[----:B0-----:R-:W-:-:S13]  /*15f0*/  ISETP.GE.AND P0, PT, R29, R0, PT ;  /* 0x000000001d00720c */ /* 0x001fda0003f06270 */
[----:B------:R-:W-:Y:S05]  /*1600*/  @P0 BRA `(.L_x_29) ;  /* 0x0000000800340947 */ /* 0x000fea0003800000 */
[----:B------:R-:W0:Y:S01]  /*1610*/  LDCU UR4, c[0x0][0x39c] ;  /* 0x00007380ff0477ac */ /* 0x000e220008000800 */
[----:B------:R-:W-:Y:S01]  /*1620*/  I2FP.F32.S32 R5, R0 ;  /* 0x0000000000057245 */ /* 0x000fe20000201400 */
[----:B------:R-:W-:Y:S01]  /*1630*/  BSSY.RECONVERGENT B6, `(.L_x_30) ;  /* 0x0000011000067945 */ /* 0x000fe20003800200 */
[----:B------:R-:W-:Y:S02]  /*1640*/  I2FP.F32.U32 R0, R30 ;  /* 0x0000001e00007245 */ /* 0x000fe40000201000 */
[----:B------:R-:W2:Y:S03]  /*1650*/  MUFU.RCP R4, R5 ;  /* 0x0000000500047308 */ /* 0x000ea60000001000 */
[----:B------:R-:W-:Y:S01]  /*1660*/  FFMA R0, R39, R0, -1 ;  /* 0xbf80000027007423 */ /* 0x000fe20000000000 */
[----:B0-----:R-:W-:Y:S01]  /*1670*/  I2FP.F32.U32 R3, UR4 ;  /* 0x0000000400037c45 */ /* 0x001fe20008201000 */
[----:B--2---:R-:W-:-:S04]  /*1680*/  FFMA R7, -R5, R4, 1 ;  /* 0x3f80000005077423 */ /* 0x004fc80000000104 */
[----:B------:R-:W-:Y:S01]  /*1690*/  FMUL R0, R0, R3 ;  /* 0x0000000300007220 */ /* 0x000fe20000400000 */
[----:B------:R-:W-:-:S03]  /*16a0*/  FFMA R7, R4, R7, R4 ;  /* 0x0000000704077223 */ /* 0x000fc60000000004 */
[----:B------:R-:W0:Y:S01]  /*16b0*/  FCHK P0, R0, R5 ;  /* 0x0000000500007302 */ /* 0x000e220000000000 */
[----:B------:R-:W-:-:S04]  /*16c0*/  FFMA R4, R0, R7, RZ ;  /* 0x0000000700047223 */ /* 0x000fc800000000ff */
[----:B------:R-:W-:-:S04]  /*16d0*/  FFMA R3, -R5, R4, R0 ;  /* 0x0000000405037223 */ /* 0x000fc80000000100 */
[----:B------:R-:W-:Y:S01]  /*16e0*/  FFMA R4, R7, R3, R4 ;  /* 0x0000000307047223 */ /* 0x000fe20000000004 */
[----:B0-----:R-:W-:Y:S06]  /*16f0*/  @!P0 BRA `(.L_x_31) ;  /* 0x0000000000108947 */ /* 0x001fec0003800000 */
[----:B------:R-:W-:Y:S01]  /*1700*/  IMAD.MOV.U32 R4, RZ, RZ, R0 ;  /* 0x000000ffff047224 */ /* 0x000fe200078e0000 */
[----:B------:R-:W-:Y:S01]  /*1710*/  MOV R20, 0x1740 ;  /* 0x0000174000147802 */ /* 0x000fe20000000f00 */
[----:B------:R-:W-:-:S07]  /*1720*/  IMAD.MOV.U32 R21, RZ, RZ, 0x0 ;  /* 0x00000000ff157424 */ /* 0x000fce00078e00ff */
[----:B-1--4-:R-:W-:Y:S05]  /*1730*/  CALL.REL.NOINC `($__internal_2_$__cuda_sm3x_div_rn_noftz_f32_slowpath) ;  /* 0x00000068003c7944 */ /* 0x012fea0003c00000 */
.L_x_31:
[----:B-1--4-:R-:W-:Y:S05]  /*1740*/  BSYNC.RECONVERGENT B6 ;  /* 0x0000000000067941 */ /* 0x012fea0003800200 */
.L_x_30:
[----:B------:R-:W0:Y:S01]  /*1750*/  LDCU UR4, c[0x0][0x39c] ;  /* 0x00007380ff0477ac */ /* 0x000e220008000800 */
[----:B------:R-:W-:Y:S01]  /*1760*/  LOP3.LUT R0, RZ, R30, RZ, 0x33, !PT ;  /* 0x0000001eff007212 */ /* 0x000fe200078e33ff */
[-C--:B------:R-:W-:Y:S01]  /*1770*/  FMUL R61, R55, R4.reuse ;  /* 0x00000004373d7220 */ /* 0x080fe20000400000 */
[-C--:B------:R-:W-:Y:S01]  /*1780*/  FMUL R44, R53, R4.reuse ;  /* 0x00000004352c7220 */ /* 0x080fe20000400000 */
[----:B------:R-:W-:Y:S01]  /*1790*/  FMUL R63, R47, R4 ;  /* 0x000000042f3f7220 */ /* 0x000fe20000400000 */
[----:B------:R-:W-:Y:S01]  /*17a0*/  MOV R37, R29 ;  /* 0x0000001d00257202 */ /* 0x000fe20000000f00 */
[----:B0-----:R-:W-:-:S07]  /*17b0*/  VIADD R46, R0, UR4 ;  /* 0x00000004002e7c36 */ /* 0x001fce0008000000 */
.L_x_41:
[----:B------:R-:W-:Y:S01]  /*17c0*/  I2FP.F32.S32 R0, R37 ;  /* 0x0000002500007245 */ /* 0x000fe20000201400 */
[----:B------:R-:W-:Y:S04]  /*17d0*/  BSSY.RECONVERGENT B6, `(.L_x_32) ;  /* 0x0000018000067945 */ /* 0x000fe80003800200 */
[----:B0-----:R-:W-:-:S04]  /*17e0*/  FFMA R3, R45, R0, -1 ;  /* 0xbf8000002d037423 */ /* 0x001fc80000000000 */
[C---:B------:R-:W-:Y:S01]  /*17f0*/  FFMA R25, R3.reuse, R19, R44 ;  /* 0x0000001303197223 */ /* 0x040fe2000000002c */
[C---:B------:R-:W-:Y:S01]  /*1800*/  FFMA R23, R3.reuse, R2, R61 ;  /* 0x0000000203177223 */ /* 0x040fe2000000003d */
[----:B------:R-:W-:Y:S02]  /*1810*/  FFMA R27, R3, R18, R63 ;  /* 0x00000012031b7223 */ /* 0x000fe4000000003f */
[----:B------:R-:W-:Y:S01]  /*1820*/  FADD R25, R36, R25 ;  /* 0x0000001924197221 */ /* 0x000fe20000000000 */
[----:B------:R-:W-:Y:S01]  /*1830*/  FADD R23, R28, R23 ;  /* 0x000000171c177221 */ /* 0x000fe20000000000 */
[----:B------:R-:W-:Y:S02]  /*1840*/  FADD R27, R38, R27 ;  /* 0x0000001b261b7221 */ /* 0x000fe40000000000 */
[----:B------:R-:W-:-:S04]  /*1850*/  FMUL R0, R25, R25 ;  /* 0x0000001919007220 */ /* 0x000fc80000400000 */
[----:B------:R-:W-:-:S04]  /*1860*/  FFMA R0, R23, R23, R0 ;  /* 0x0000001717007223 */ /* 0x000fc80000000000 */
[----:B------:R-:W-:-:S04]  /*1870*/  FFMA R4, R27, R27, R0 ;  /* 0x0000001b1b047223 */ /* 0x000fc80000000000 */
[----:B------:R-:W-:Y:S01]  /*1880*/  VIADD R0, R4, 0xf3000000 ;  /* 0xf300000004007836 */ /* 0x000fe20000000000 */
[----:B------:R0:W1:Y:S04]  /*1890*/  MUFU.RSQ R5, R4 ;  /* 0x0000000400057308 */ /* 0x0000680000001400 */
[----:B------:R-:W-:-:S13]  /*18a0*/  ISETP.GT.U32.AND P0, PT, R0, 0x727fffff, PT ;  /* 0x727fffff0000780c */ /* 0x000fda0003f04070 */
[----:B01----:R-:W-:Y:S05]  /*18b0*/  @!P0 BRA `(.L_x_33) ;  /* 0x0000000000148947 */ /* 0x003fea0003800000 */
[----:B------:R-:W-:Y:S01]  /*18c0*/  HFMA2 R21, -RZ, RZ, 0, 0 ;  /* 0x00000000ff157431 */ /* 0x000fe200000001ff */
[----:B------:R-:W-:-:S07]  /*18d0*/  MOV R20, 0x18f0 ;  /* 0x000018f000147802 */ /* 0x000fce0000000f00 */
[----:B------:R-:W-:Y:S05]  /*18e0*/  CALL.REL.NOINC `($__internal_1_$__cuda_sm20_sqrt_rn_f32_slowpath) ;  /* 0x0000006400607944 */ /* 0x000fea0003c00000 */
[----:B------:R-:W-:Y:S01]  /*18f0*/  IMAD.MOV.U32 R16, RZ, RZ, R4 ;  /* 0x000000ffff107224 */ /* 0x000fe200078e0004 */
[----:B------:R-:W-:Y:S06]  /*1900*/  BRA `(.L_x_34) ;  /* 0x0000000000107947 */ /* 0x000fec0003800000 */
.L_x_33:
[----:B------:R-:W-:Y:S01]  /*1910*/  FMUL.FTZ R3, R4, R5 ;  /* 0x0000000504037220 */ /* 0x000fe20000410000 */
[----:B------:R-:W-:-:S03]  /*1920*/  FMUL.FTZ R16, R5, 0.5 ;  /* 0x3f00000005107820 */ /* 0x000fc60000410000 */
[----:B------:R-:W-:-:S04]  /*1930*/  FFMA R4, -R3, R3, R4 ;  /* 0x0000000303047223 */ /* 0x000fc80000000104 */
[----:B------:R-:W-:-:S07]  /*1940*/  FFMA R16, R4, R16, R3 ;  /* 0x0000001004107223 */ /* 0x000fce0000000003 */
.L_x_34:
[----:B------:R-:W-:Y:S05]  /*1950*/  BSYNC.RECONVERGENT B6 ;  /* 0x0000000000067941 */ /* 0x000fea0003800200 */
.L_x_32:
        /* <DEDUP_REMOVED lines=15> */
.L_x_36:
[----:B------:R-:W-:Y:S05]  /*1a50*/  BSYNC.RECONVERGENT B6 ;  /* 0x0000000000067941 */ /* 0x000fea0003800200 */
.L_x_35:
        /* <DEDUP_REMOVED lines=15> */
.L_x_38:
[----:B------:R-:W-:Y:S05]  /*1b50*/  BSYNC.RECONVERGENT B6 ;  /* 0x0000000000067941 */ /* 0x000fea0003800200 */
.L_x_37:
        /* <DEDUP_REMOVED lines=15> */
.L_x_40:
[----:B------:R-:W-:Y:S05]  /*1c50*/  BSYNC.RECONVERGENT B6 ;  /* 0x0000000000067941 */ /* 0x000fea0003800200 */
.L_x_39:
[----:B------:R-:W0:Y:S01]  /*1c60*/  LDC R24, c[0x0][0x3d4] ;  /* 0x0000f500ff187b82 */ /* 0x000e220000000800 */
[----:B------:R-:W1:Y:S01]  /*1c70*/  LDCU.64 UR4, c[0x0][0x380] ;  /* 0x00007000ff0477ac */ /* 0x000e620008000a00 */
[----:B------:R-:W-:Y:S01]  /*1c80*/  IMAD.MOV.U32 R8, RZ, RZ, R17 ;  /* 0x000000ffff087224 */ /* 0x000fe200078e0011 */
[----:B------:R-:W-:Y:S01]  /*1c90*/  MOV R9, R22 ;  /* 0x0000001600097202 */ /* 0x000fe20000000f00 */
[----:B------:R-:W2:Y:S04]  /*1ca0*/  LDCU.64 UR8, c[0x0][0x3b0] ;  /* 0x00007600ff0877ac */ /* 0x000ea80008000a00 */
[----:B------:R-:W0:Y:S01]  /*1cb0*/  LDC R25, c[0x0][0x3d8] ;  /* 0x0000f600ff197b82 */ /* 0x000e220000000800 */
[----:B------:R-:W3:Y:S01]  /*1cc0*/  LDCU.64 UR10, c[0x0][0x3b8] ;  /* 0x00007700ff0a77ac */ /* 0x000ee20008000a00 */
[----:B------:R-:W4:Y:S06]  /*1cd0*/  LDCU UR6, c[0x0][0x388] ;  /* 0x00007100ff0677ac */ /* 0x000f2c0008000800 */
[----:B------:R-:W5:Y:S01]  /*1ce0*/  LDC.64 R6, c[0x0][0x3c0] ;  /* 0x0000f000ff067b82 */ /* 0x000f620000000a00 */
[----:B------:R-:W4:Y:S01]  /*1cf0*/  LDCU UR7, c[0x0][0x3d0] ;  /* 0x00007a00ff0777ac */ /* 0x000f220008000800 */
[----:B-1----:R-:W-:Y:S01]  /*1d00*/  IMAD.U32 R4, RZ, RZ, UR4 ;  /* 0x00000004ff047e24 */ /* 0x002fe2000f8e00ff */
[----:B------:R-:W-:Y:S01]  /*1d10*/  MOV R5, UR5 ;  /* 0x0000000500057c02 */ /* 0x000fe20008000f00 */
[----:B--2---:R-:W-:-:S04]  /*1d20*/  IMAD.U32 R12, RZ, RZ, UR8 ;  /* 0x00000008ff0c7e24 */ /* 0x004fc8000f8e00ff */
[----:B------:R-:W1:Y:S01]  /*1d30*/  LDC.64 R20, c[0x0][0x3c8] ;  /* 0x0000f200ff147b82 */ /* 0x000e620000000a00 */
[----:B------:R-:W-:Y:S01]  /*1d40*/  IMAD.U32 R13, RZ, RZ, UR9 ;  /* 0x00000009ff0d7e24 */ /* 0x000fe2000f8e00ff */
[----:B---3--:R-:W-:Y:S01]  /*1d50*/  MOV R11, UR10 ;  /* 0x0000000a000b7c02 */ /* 0x008fe20008000f00 */
[----:B------:R-:W-:Y:S01]  /*1d60*/  IMAD.U32 R14, RZ, RZ, UR11 ;  /* 0x0000000bff0e7e24 */ /* 0x000fe2000f8e00ff */
[----:B0-----:R-:W-:Y:S01]  /*1d70*/  STL.64 [R1+0x10], R24 ;  /* 0x0000101801007387 */ /* 0x001fe20000100a00 */
[----:B----4-:R-:W-:-:S03]  /*1d80*/  MOV R15, UR7 ;  /* 0x00000007000f7c02 */ /* 0x010fc60008000f00 */
[----:B-----5:R0:W-:Y:S04]  /*1d90*/  STL.64 [R1], R6 ;  /* 0x0000000601007387 */ /* 0x0201e80000100a00 */
[----:B-1----:R1:W-:Y:S01]  /*1da0*/  STL.64 [R1+0x8], R20 ;  /* 0x0000081401007387 */ /* 0x0023e20000100a00 */
[----:B0-----:R-:W-:Y:S02]  /*1db0*/  IMAD.MOV.U32 R7, RZ, RZ, RZ ;  /* 0x000000ffff077224 */ /* 0x001fe400078e00ff */
[----:B------:R-:W-:Y:S01]  /*1dc0*/  IMAD.U32 R6, RZ, RZ, UR6 ;  /* 0x00000006ff067e24 */ /* 0x000fe2000f8e00ff */
[----:B-1----:R-:W-:Y:S01]  /*1dd0*/  MOV R20, 0x1e00 ;  /* 0x00001e0000147802 */ /* 0x002fe20000000f00 */
[----:B------:R-:W-:-:S07]  /*1de0*/  IMAD.MOV.U32 R21, RZ, RZ, 0x0 ;  /* 0x00000000ff157424 */ /* 0x000fce00078e00ff */
[----:B------:R-:W-:Y:S05]  /*1df0*/  CALL.REL.NOINC `($_Z13kernel_render4vec3S_iidP6uchar4S1_iiP4trigP5Lightiii$_Z3ray4vec3S_iP6uchar4iiP4trigP5Lightiii) ;  /* 0x0000000000507944 */ /* 0x000fea0003c00000 */
[----:B------:R-:W0:Y:S01]  /*1e00*/  LDC.64 R6, c[0x0][0x3a8] ;  /* 0x0000ea00ff067b82 */ /* 0x000e220000000a00 */
[C---:B------:R-:W-:Y:S02]  /*1e10*/  PRMT R8, R4.reuse, 0x7773, RZ ;  /* 0x0000777304087816 */ /* 0x040fe400000000ff */
[C---:B------:R-:W-:Y:S02]  /*1e20*/  PRMT R5, R4.reuse, 0x7772, RZ ;  /* 0x0000777204057816 */ /* 0x040fe400000000ff */
[C---:B------:R-:W-:Y:S02]  /*1e30*/  PRMT R0, R4.reuse, 0x7770, RZ ;  /* 0x0000777004007816 */ /* 0x040fe400000000ff */
[----:B------:R-:W-:Y:S02]  /*1e40*/  PRMT R3, R4, 0x7771, RZ ;  /* 0x0000777104037816 */ /* 0x000fe400000000ff */
[----:B------:R-:W-:Y:S01]  /*1e50*/  PRMT R8, R5, 0x3340, R8 ;  /* 0x0000334005087816 */ /* 0x000fe20000000008 */
[----:B------:R-:W-:Y:S01]  /*1e60*/  IMAD R5, R46, UR38, R37 ;  /* 0x000000262e057c24 */ /* 0x000fe2000f8e0225 */
[----:B------:R-:W-:Y:S01]  /*1e70*/  PRMT R3, R0, 0x3340, R3 ;  /* 0x0000334000037816 */ /* 0x000fe20000000003 */
[----:B------:R-:W-:-:S03]  /*1e80*/  IMAD.IADD R37, R26, 0x1, R37 ;  /* 0x000000011a257824 */ /* 0x000fc600078e0225 */
[----:B------:R-:W-:Y:S02]  /*1e90*/  PRMT R3, R3, 0x5410, R8 ;  /* 0x0000541003037816 */ /* 0x000fe40000000008 */
[----:B------:R-:W-:Y:S01]  /*1ea0*/  ISETP.GE.AND P0, PT, R37, UR38, PT ;  /* 0x0000002625007c0c */ /* 0x000fe2000bf06270 */
[----:B0-----:R-:W-:-:S05]  /*1eb0*/  IMAD.WIDE R4, R5, 0x4, R6 ;  /* 0x0000000405047825 */ /* 0x001fca00078e0206 */
[----:B------:R0:W-:Y:S07]  /*1ec0*/  STG.E desc[UR36][R4.64], R3 ;  /* 0x0000000304007986 */ /* 0x0001ee000c101924 */
[----:B------:R-:W-:Y:S05]  /*1ed0*/  @!P0 BRA `(.L_x_41) ;  /* 0xfffffff800388947 */ /* 0x000fea000383ffff */
.L_x_29:
[----:B-1--4-:R-:W-:Y:S05]  /*1ee0*/  BSYNC.RECONVERGENT B7 ;  /* 0x0000000000077941 */ /* 0x012fea0003800200 */
.L_x_28:
[----:B------:R-:W1:Y:S01]  /*1ef0*/  LDCU UR4, c[0x0][0x39c] ;  /* 0x00007380ff0477ac */ /* 0x000e620008000800 */
[----:B------:R-:W-:-:S04]  /*1f00*/  IADD3 R30, PT, PT, R31, R30, RZ ;  /* 0x0000001e1f1e7210 */ /* 0x000fc80007ffe0ff */
[----:B-1----:R-:W-:-:S13]  /*1f10*/  ISETP.GE.AND P0, PT, R30, UR4, PT ;  /* 0x000000041e007c0c */ /* 0x002fda000bf06270 */
[----:B------:R-:W-:Y:S05]  /*1f20*/  @!P0 BRA `(.L_x_42) ;  /* 0xfffffff400a88947 */ /* 0x000fea000383ffff */
[----:B------:R-:W-:Y:S05]  /*1f30*/  EXIT ;  /* 0x000000000000794d */ /* 0x000fea0003800000 */
        .type           $_Z13kernel_render4vec3S_iidP6uchar4S1_iiP4trigP5Lightiii$_Z3ray4vec3S_iP6uchar4iiP4trigP5Lightiii,@function
        .size           $_Z13kernel_render4vec3S_iidP6uchar4S1_iiP4trigP5Lightiii$_Z3ray4vec3S_iP6uchar4iiP4trigP5Lightiii,($_Z13kernel_render4vec3S_iidP6uchar4S1_iiP4trigP5Lightiii$_Z7refractRK4vec3S1_ff - $_Z13kernel_render4vec3S_iidP6uchar4S1_iiP4trigP5Lightiii$_Z3ray4vec3S_iP6uchar4iiP4trigP5Lightiii)
$_Z13kernel_render4vec3S_iidP6uchar4S1_iiP4trigP5Lightiii$_Z3ray4vec3S_iP6uchar4iiP4trigP5Lightiii:
[----:B------:R-:W-:-:S05]  /*1f40*/  VIADD R1, R1, 0xfffffe70 ;  /* 0xfffffe7001017836 */ /* 0x000fca0000000000 */
[----:B------:R-:W-:Y:S04]  /*1f50*/  STL [R1+0x18c], R175 ;  /* 0x00018caf01007387 */ /* 0x000fe80000100800 */
        /* <DEDUP_REMOVED lines=70> */
[----:B------:R0:W-:Y:S04]  /*23c0*/  STL [R1+0xdc], R86 ;  /* 0x0000dc5601007387 */ /* 0x0001e80000100800 */
[----:B------:R1:W-:Y:S04]  /*23d0*/  STL [R1+0xd8], R85 ;  /* 0x0000d85501007387 */ /* 0x0003e80000100800 */
[----:B------:R2:W-:Y:S01]  /*23e0*/  STL [R1+0xd4], R84 ;  /* 0x0000d45401007387 */ /* 0x0005e20000100800 */
[----:B0-----:R-:W0:Y:S05]  /*23f0*/  BMOV.32.CLEAR R86, B10 ;  /* 0x000000000a567355 */ /* 0x001e2a0000100000 */
[----:B------:R3:W-:Y:S01]  /*2400*/  STL [R1+0xcc], R78 ;  /* 0x0000cc4e01007387 */ /* 0x0007e20000100800 */
[----:B-1----:R-:W1:Y:S05]  /*2410*/  BMOV.32.CLEAR R85, B9 ;  /* 0x0000000009557355 */ /* 0x002e6a0000100000 */
[----:B------:R4:W-:Y:S01]  /*2420*/  STL [R1+0xc4], R76 ;  /* 0x0000c44c01007387 */ /* 0x0009e20000100800 */
[----:B--2---:R-:W2:Y:S05]  /*2430*/  BMOV.32.CLEAR R84, B8 ;  /* 0x0000000008547355 */ /* 0x004eaa0000100000 */
[----:B---3--:R-:W3:Y:S05]  /*2440*/  BMOV.32.CLEAR R78, B7 ;  /* 0x00000000074e7355 */ /* 0x008eea0000100000 */
[----:B----4-:R-:W4:Y:S05]  /*2450*/  BMOV.32.CLEAR R76, B6 ;  /* 0x00000000064c7355 */ /* 0x010f2a0000100000 */
[----:B------:R0:W-:Y:S04]  /*2460*/  STL [R1+0xa0], R55 ;  /* 0x0000a03701007387 */ /* 0x0001e80000100800 */
[----:B------:R1:W-:Y:S04]  /*2470*/  STL [R1+0x94], R52 ;  /* 0x0000943401007387 */ /* 0x0003e80000100800 */
[----:B------:R2:W-:Y:S01]  /*2480*/  STL [R1+0x90], R47 ;  /* 0x0000902f01007387 */ /* 0x0005e20000100800 */
[----:B0-----:R-:W-:-:S03]  /*2490*/  IMAD.MOV.U32 R55, RZ, RZ, R4 ;  /* 0x000000ffff377224 */ /* 0x001fc600078e0004 */
[----:B------:R0:W-:Y:S01]  /*24a0*/  STL [R1+0x8c], R46 ;  /* 0x00008c2e01007387 */ /* 0x0001e20000100800 */
[----:B-1----:R-:W-:-:S03]  /*24b0*/  IMAD.MOV.U32 R52, RZ, RZ, R15 ;  /* 0x000000ffff347224 */ /* 0x002fc600078e000f */
[----:B------:R1:W-:Y:S01]  /*24c0*/  STL [R1+0x88], R45 ;  /* 0x0000882d01007387 */ /* 0x0003e20000100800 */
[----:B--2---:R-:W-:-:S03]  /*24d0*/  MOV R47, R6 ;  /* 0x00000006002f7202 */ /* 0x004fc60000000f00 */
[----:B------:R2:W-:Y:S01]  /*24e0*/  STL [R1+0x84], R44 ;  /* 0x0000842c01007387 */ /* 0x0005e20000100800 */
[----:B0-----:R-:W-:-:S03]  /*24f0*/  IMAD.MOV.U32 R46, RZ, RZ, R5 ;  /* 0x000000ffff2e7224 */ /* 0x001fc600078e0005 */
[----:B------:R0:W-:Y:S01]  /*2500*/  STL [R1+0x70], R31 ;  /* 0x0000701f01007387 */ /* 0x0001e20000100800 */
[----:B-1----:R-:W-:-:S03]  /*2510*/  MOV R45, R9 ;  /* 0x00000009002d7202 */ /* 0x002fc60000000f00 */
[----:B------:R1:W-:Y:S01]  /*2520*/  STL [R1+0x60], R27 ;  /* 0x0000601b01007387 */ /* 0x0003e20000100800 */
[----:B--2---:R-:W-:-:S03]  /*2530*/  IMAD.MOV.U32 R44, RZ, RZ, R8 ;  /* 0x000000ffff2c7224 */ /* 0x004fc600078e0008 */
[----:B------:R2:W-:Y:S01]  /*2540*/  STL [R1+0x5c], R26 ;  /* 0x00005c1a01007387 */ /* 0x0005e20000100800 */
[----:B0-----:R-:W-:-:S03]  /*2550*/  IMAD.MOV.U32 R31, RZ, RZ, R7 ;  /* 0x000000ffff1f7224 */ /* 0x001fc600078e0007 */
[----:B------:R0:W-:Y:S01]  /*2560*/  STL [R1+0x50], R23 ;  /* 0x0000501701007387 */ /* 0x0001e20000100800 */
[----:B-1----:R-:W-:-:S03]  /*2570*/  IMAD.MOV.U32 R27, RZ, RZ, R11 ;  /* 0x000000ffff1b7224 */ /* 0x002fc600078e000b */
[----:B------:R1:W-:Y:S01]  /*2580*/  STL [R1+0x4c], R22 ;  /* 0x00004c1601007387 */ /* 0x0003e20000100800 */
[----:B--2---:R-:W-:-:S03]  /*2590*/  MOV R26, R14 ;  /* 0x0000000e001a7202 */ /* 0x004fc60000000f00 */
[----:B------:R2:W-:Y:S01]  /*25a0*/  STL [R1+0x30], R2 ;  /* 0x0000300201007387 */ /* 0x0005e20000100800 */
[----:B0-----:R-:W-:Y:S01]  /*25b0*/  IMAD.MOV.U32 R23, RZ, RZ, R13 ;  /* 0x000000ffff177224 */ /* 0x001fe200078e000d */
[----:B-1----:R-:W-:Y:S01]  /*25c0*/  MOV R22, R12 ;  /* 0x0000000c00167202 */ /* 0x002fe20000000f00 */
[----:B--2---:R-:W-:Y:S01]  /*25d0*/  IMAD.MOV.U32 R2, RZ, RZ, R10 ;  /* 0x000000ffff027224 */ /* 0x004fe200078e000a */
[----:B------:R-:W2:Y:S04]  /*25e0*/  LDL R38, [R1+0x1a0] ;  /* 0x0001a00001267983 */ /* 0x000ea80000100800 */
[----:B------:R0:W5:Y:S04]  /*25f0*/  LDL.64 R16, [R1+0x190] ;  /* 0x0001900001107983 */ /* 0x0001680000100a00 */
[----:B------:R0:W5:Y:S04]  /*2600*/  LDL.64 R36, [R1+0x198] ;  /* 0x0001980001247983 */ /* 0x0001680000100a00 */
[----:B------:R0:W5:Y:S01]  /*2610*/  LDL R39, [R1+0x1a4] ;  /* 0x0001a40001277983 */ /* 0x0001620000100800 */
[----:B------:R-:W1:Y:S01]  /*2620*/  LDCU UR4, c[0x0][0x2f8] ;  /* 0x00005f00ff0477ac */ /* 0x000e620008000800 */
[----:B------:R-:W-:Y:S01]  /*2630*/  VIADD R30, R1, 0x18 ;  /* 0x00000018011e7836 */ /* 0x000fe20000000000 */
[----:B------:R-:W-:Y:S01]  /*2640*/  BSSY.RECONVERGENT B10, `(.L_x_43) ;  /* 0x00003cb0000a7945 */ /* 0x000fe20003800200 */
[----:B------:R0:W-:Y:S01]  /*2650*/  STL.64 [R1+0x18], R44 ;  /* 0x0000182c01007387 */ /* 0x0001e20000100a00 */
[----:B------:R-:W3:Y:S01]  /*2660*/  LDCU UR5, c[0x0][0x2fc] ;  /* 0x00005f80ff0577ac */ /* 0x000ee20008000800 */
[----:B------:R-:W-:-:S02]  /*2670*/  PRMT R54, RZ, 0x7610, R54 ;  /* 0x00007610ff367816 */ /* 0x000fc40000000036 */
[----:B------:R0:W-:Y:S01]  /*2680*/  STL [R1+0x20], R2 ;  /* 0x0000200201007387 */ /* 0x0001e20000100800 */
[----:B------:R-:W-:Y:S02]  /*2690*/  PRMT R3, RZ, 0x7610, R3 ;  /* 0x00007610ff037816 */ /* 0x000fe40000000003 */
[----:B------:R-:W-:Y:S02]  /*26a0*/  PRMT R0, RZ, 0x7610, R0 ;  /* 0x00007610ff007816 */ /* 0x000fe40000000000 */
[----:B------:R-:W-:Y:S02]  /*26b0*/  PRMT R53, RZ, 0x7610, R53 ;  /* 0x00007610ff357816 */ /* 0x000fe40000000035 */
[----:B-1----:R-:W-:-:S04]  /*26c0*/  IADD3 R30, P1, PT, R30, UR4, RZ ;  /* 0x000000041e1e7c10 */ /* 0x002fc8000ff3e0ff */
[----:B---3--:R-:W-:Y:S02]  /*26d0*/  IADD3.X R60, PT, PT, RZ, UR5, RZ, P1, !PT ;  /* 0x00000005ff3c7c10 */ /* 0x008fe40008ffe4ff */
[----:B--2---:R-:W-:-:S13]  /*26e0*/  ISETP.GT.AND P0, PT, R31, R38, PT ;  /* 0x000000261f00720c */ /* 0x004fda0003f04270 */
[----:B0---4-:R-:W-:Y:S05]  /*26f0*/  @P0 BRA `(.L_x_44) ;  /* 0x0000003800fc0947 */ /* 0x011fea0003800000 */
[----:B------:R-:W0:Y:S01]  /*2700*/  LDC.64 R28, c[0x0][0x358] ;  /* 0x0000d600ff1c7b82 */ /* 0x000e220000000a00 */
[----:B-----5:R-:W-:Y:S01]  /*2710*/  ISETP.GE.AND P0, PT, R39, 0x1, PT ;  /* 0x000000012700780c */ /* 0x020fe20003f06270 */
[----:B------:R-:W-:Y:S01]  /*2720*/  BSSY.RECONVERGENT B8, `(.L_x_45) ;  /* 0x00000a5000087945 */ /* 0x000fe20003800200 */
[----:B------:R-:W-:Y:S02]  /*2730*/  IMAD.MOV.U32 R79, RZ, RZ, -0x1 ;  /* 0xffffffffff4f7424 */ /* 0x000fe400078e00ff */
[----:B------:R-:W-:-:S09]  /*2740*/  IMAD.MOV.U32 R100, RZ, RZ, 0x7f7fffff ;  /* 0x7f7fffffff647424 */ /* 0x000fd200078e00ff */
[----:B------:R-:W-:Y:S05]  /*2750*/  @!P0 BRA `(.L_x_46) ;  /* 0x0000000800848947 */ /* 0x000fea0003800000 */
[----:B------:R-:W-:Y:S01]  /*2760*/  MOV R100, 0x7f7fffff ;  /* 0x7f7fffff00647802 */ /* 0x000fe20000000f00 */
[----:B------:R-:W-:Y:S02]  /*2770*/  IMAD.MOV.U32 R79, RZ, RZ, -0x1 ;  /* 0xffffffffff4f7424 */ /* 0x000fe400078e00ff */
[----:B------:R-:W-:-:S07]  /*2780*/  IMAD.MOV.U32 R62, RZ, RZ, RZ ;  /* 0x000000ffff3e7224 */ /* 0x000fce00078e00ff */
.L_x_55:
[----:B0-----:R-:W-:Y:S01]  /*2790*/  R2UR UR14, R28 ;  /* 0x000000001c0e72ca */ /* 0x001fe200000e0000 */
[----:B------:R-:W-:Y:S01]  /*27a0*/  IMAD.WIDE.U32 R4, R62, 0x4c, R16 ;  /* 0x0000004c3e047825 */ /* 0x000fe200078e0010 */
[C---:B------:R-:W-:Y:S02]  /*27b0*/  R2UR UR15, R29.reuse ;  /* 0x000000001d0f72ca */ /* 0x040fe400000e0000 */
[C---:B------:R-:W-:Y:S02]  /*27c0*/  R2UR UR20, R28.reuse ;  /* 0x000000001c1472ca */ /* 0x040fe400000e0000 */
[C---:B------:R-:W-:Y:S02]  /*27d0*/  R2UR UR21, R29.reuse ;  /* 0x000000001d1572ca */ /* 0x040fe400000e0000 */
[----:B------:R-:W-:Y:S02]  /*27e0*/  R2UR UR6, R28 ;  /* 0x000000001c0672ca */ /* 0x000fe400000e0000 */
[----:B------:R-:W-:-:S02]  /*27f0*/  R2UR UR7, R29 ;  /* 0x000000001d0772ca */ /* 0x000fc400000e0000 */
[C---:B------:R-:W-:Y:S02]  /*2800*/  R2UR UR10, R28.reuse ;  /* 0x000000001c0a72ca */ /* 0x040fe400000e0000 */
[C---:B------:R-:W-:Y:S01]  /*2810*/  R2UR UR11, R29.reuse ;  /* 0x000000001d0b72ca */ /* 0x040fe200000e0000 */
[----:B------:R-:W2:Y:S01]  /*2820*/  LDG.E R24, desc[UR14][R4.64+0x8] ;  /* 0x0000080e04187981 */ /* 0x000ea2000c1e1900 */
[C---:B------:R-:W-:Y:S02]  /*2830*/  R2UR UR16, R28.reuse ;  /* 0x000000001c1072ca */ /* 0x040fe400000e0000 */
[C---:B------:R-:W-:Y:S01]  /*2840*/  R2UR UR17, R29.reuse ;  /* 0x000000001d1172ca */ /* 0x040fe200000e0000 */
[----:B------:R-:W2:Y:S01]  /*2850*/  LDG.E R53, desc[UR20][R4.64+0x20] ;  /* 0x0000201404357981 */ /* 0x000ea2000c1e1900 */
[C---:B------:R-:W-:Y:S02]  /*2860*/  R2UR UR18, R28.reuse ;  /* 0x000000001c1272ca */ /* 0x040fe400000e0000 */
[----:B------:R-:W-:Y:S01]  /*2870*/  R2UR UR19, R29 ;  /* 0x000000001d1372ca */ /* 0x000fe200000e0000 */
[----:B------:R-:W3:Y:S01]  /*2880*/  LDG.E R12, desc[UR6][R4.64] ;  /* 0x00000006040c7981 */ /* 0x000ee2000c1e1900 */
[----:B------:R-:W-:-:S02]  /*2890*/  R2UR UR8, R28 ;  /* 0x000000001c0872ca */ /* 0x000fc400000e0000 */
[C---:B------:R-:W-:Y:S01]  /*28a0*/  R2UR UR9, R29.reuse ;  /* 0x000000001d0972ca */ /* 0x040fe200000e0000 */
[----:B------:R-:W4:Y:S01]  /*28b0*/  LDG.E R14, desc[UR10][R4.64+0x4] ;  /* 0x0000040a040e7981 */ /* 0x000f22000c1e1900 */
[C---:B------:R-:W-:Y:S02]  /*28c0*/  R2UR UR4, R28.reuse ;  /* 0x000000001c0472ca */ /* 0x040fe400000e0000 */
[C---:B------:R-:W-:Y:S01]  /*28d0*/  R2UR UR5, R29.reuse ;  /* 0x000000001d0572ca */ /* 0x040fe200000e0000 */
[----:B------:R-:W3:Y:S01]  /*28e0*/  LDG.E R61, desc[UR16][R4.64+0x18] ;  /* 0x00001810043d7981 */ /* 0x000ee2000c1e1900 */
[----:B------:R-:W-:Y:S02]  /*28f0*/  R2UR UR12, R28 ;  /* 0x000000001c0c72ca */ /* 0x000fe400000e0000 */
[----:B------:R-:W-:Y:S01]  /*2900*/  R2UR UR13, R29 ;  /* 0x000000001d0d72ca */ /* 0x000fe200000e0000 */
[----:B------:R-:W4:Y:S04]  /*2910*/  LDG.E R7, desc[UR18][R4.64+0x1c] ;  /* 0x00001c1204077981 */ /* 0x000f28000c1e1900 */
[----:B------:R-:W5:Y:S04]  /*2920*/  LDG.E R3, desc[UR8][R4.64+0x10] ;  /* 0x0000100804037981 */ /* 0x000f68000c1e1900 */
[----:B------:R-:W5:Y:S04]  /*2930*/  LDG.E R0, desc[UR4][R4.64+0xc] ;  /* 0x00000c0404007981 */ /* 0x000f68000c1e1900 */
[----:B------:R-:W5:Y:S01]  /*2940*/  LDG.E R6, desc[UR12][R4.64+0x14] ;  /* 0x0000140c04067981 */ /* 0x000f62000c1e1900 */
[----:B------:R-:W-:Y:S01]  /*2950*/  UMOV UR4, 0xd9d7bdbb ;  /* 0xd9d7bdbb00047882 */ /* 0x000fe20000000000 */
[----:B------:R-:W-:Y:S01]  /*2960*/  UMOV UR5, 0x3ddb7cdf ;  /* 0x3ddb7cdf00057882 */ /* 0x000fe20000000000 */
[----:B------:R-:W-:Y:S01]  /*2970*/  BSSY.RECONVERGENT B7, `(.L_x_47) ;  /* 0x000007c000077945 */ /* 0x000fe20003800200 */
[----:B--2---:R-:W-:-:S04]  /*2980*/  FADD R53, -R24, R53 ;  /* 0x0000003518357221 */ /* 0x004fc80000000100 */
[----:B------:R-:W-:Y:S01]  /*2990*/  FMUL R10, R53, R44 ;  /* 0x0000002c350a7220 */ /* 0x000fe20000400000 */
[----:B---3--:R-:W-:Y:S01]  /*29a0*/  FADD R61, -R12, R61 ;  /* 0x0000003d0c3d7221 */ /* 0x008fe20000000100 */
[----:B----4-:R-:W-:-:S03]  /*29b0*/  FADD R70, -R14, R7 ;  /* 0x000000070e467221 */ /* 0x010fc60000000100 */
[-C--:B------:R-:W-:Y:S01]  /*29c0*/  FFMA R11, R61, R2.reuse, -R10 ;  /* 0x000000023d0b7223 */ /* 0x080fe2000000080a */
[----:B-----5:R-:W-:Y:S01]  /*29d0*/  FADD R68, R3, -R14 ;  /* 0x8000000e03447221 */ /* 0x020fe20000000000 */
[----:B------:R-:W-:Y:S01]  /*29e0*/  FMUL R8, R70, R2 ;  /* 0x0000000246087220 */ /* 0x000fe20000400000 */
[-C--:B------:R-:W-:Y:S01]  /*29f0*/  FMUL R3, R61, R45.reuse ;  /* 0x0000002d3d037220 */ /* 0x080fe20000400000 */
[----:B------:R-:W-:Y:S02]  /*2a00*/  FADD R63, R0, -R12 ;  /* 0x8000000c003f7221 */ /* 0x000fe40000000000 */
[----:B------:R-:W-:Y:S01]  /*2a10*/  FFMA R9, R53, R45, -R8 ;  /* 0x0000002d35097223 */ /* 0x000fe20000000808 */
[----:B------:R-:W-:Y:S01]  /*2a20*/  FMUL R0, R68, R11 ;  /* 0x0000000b44007220 */ /* 0x000fe20000400000 */
[----:B------:R-:W-:Y:S01]  /*2a30*/  FFMA R3, R70, R44, -R3 ;  /* 0x0000002c46037223 */ /* 0x000fe20000000803 */
[----:B------:R-:W-:Y:S02]  /*2a40*/  FADD R69, R6, -R24 ;  /* 0x8000001806457221 */ /* 0x000fe40000000000 */
[----:B------:R-:W-:-:S04]  /*2a50*/  FFMA R0, R63, R9, R0 ;  /* 0x000000093f007223 */ /* 0x000fc80000000000 */
[----:B------:R-:W-:-:S04]  /*2a60*/  FFMA R0, R69, R3, R0 ;  /* 0x0000000345007223 */ /* 0x000fc80000000000 */
[----:B------:R-:W0:Y:S02]  /*2a70*/  F2F.F64.F32 R18, R0 ;  /* 0x0000000000127310 */ /* 0x000e240000201800 */
[----:B0-----:R-:W-:-:S14]  /*2a80*/  DSETP.GEU.AND P0, PT, |R18|, UR4, PT ;  /* 0x0000000412007e2a */ /* 0x001fdc000bf0e200 */
[----:B-1----:R-:W-:Y:S05]  /*2a90*/  @!P0 BRA `(.L_x_48) ;  /* 0x0000000400a48947 */ /* 0x002fea0003800000 */
[----:B------:R-:W0:Y:S01]  /*2aa0*/  MUFU.RCP64H R5, R19 ;  /* 0x0000001300057308 */ /* 0x000e220000001800 */
[----:B------:R-:W-:Y:S01]  /*2ab0*/  MOV R4, 0x1 ;  /* 0x0000000100047802 */ /* 0x000fe20000000f00 */
[----:B------:R-:W-:Y:S01]  /*2ac0*/  FADD R94, -R14, R46 ;  /* 0x0000002e0e5e7221 */ /* 0x000fe20000000100 */
[----:B------:R-:W-:Y:S01]  /*2ad0*/  FADD R92, -R12, R55 ;  /* 0x000000370c5c7221 */ /* 0x000fe20000000100 */
[----:B------:R-:W-:Y:S01]  /*2ae0*/  FADD R102, -R24, R47 ;  /* 0x0000002f18667221 */ /* 0x000fe20000000100 */
[----:B------:R-:W-:Y:S01]  /*2af0*/  BSSY.RECONVERGENT B6, `(.L_x_49) ;  /* 0x0000018000067945 */ /* 0x000fe20003800200 */
[----:B------:R-:W-:-:S04]  /*2b00*/  FMUL R0, R11, R94 ;  /* 0x0000005e0b007220 */ /* 0x000fc80000400000 */
[----:B------:R-:W-:-:S04]  /*2b10*/  FFMA R0, R9, R92, R0 ;  /* 0x0000005c09007223 */ /* 0x000fc80000000000 */
[----:B------:R-:W-:Y:S01]  /*2b20*/  FFMA R0, R3, R102, R0 ;  /* 0x0000006603007223 */ /* 0x000fe20000000000 */
[----:B0-----:R-:W-:-:S08]  /*2b30*/  DFMA R6, -R18, R4, 1 ;  /* 0x3ff000001206742b */ /* 0x001fd00000000104 */
[----:B------:R-:W-:-:S08]  /*2b40*/  DFMA R6, R6, R6, R6 ;  /* 0x000000060606722b */ /* 0x000fd00000000006 */
[----:B------:R-:W-:Y:S01]  /*2b50*/  DFMA R6, R4, R6, R4 ;  /* 0x000000060406722b */ /* 0x000fe20000000004 */
[----:B------:R-:W0:Y:S07]  /*2b60*/  F2F.F64.F32 R4, R0 ;  /* 0x0000000000047310 */ /* 0x000e2e0000201800 */
[----:B------:R-:W-:-:S08]  /*2b70*/  DFMA R8, -R18, R6, 1 ;  /* 0x3ff000001208742b */ /* 0x000fd00000000106 */
[----:B------:R-:W-:Y:S01]  /*2b80*/  DFMA R8, R6, R8, R6 ;  /* 0x000000080608722b */ /* 0x000fe20000000006 */
[----:B0-----:R-:W-:-:S07]  /*2b90*/  FSETP.GEU.AND P1, PT, |R5|, 6.5827683646048100446e-37, PT ;  /* 0x036000000500780b */ /* 0x001fce0003f2e200 */
[----:B------:R-:W-:-:S08]  /*2ba0*/  DMUL R24, R4, R8 ;  /* 0x0000000804187228 */ /* 0x000fd00000000000 */
[----:B------:R-:W-:-:S08]  /*2bb0*/  DFMA R6, -R18, R24, R4 ;  /* 0x000000181206722b */ /* 0x000fd00000000104 */
[----:B------:R-:W-:-:S10]  /*2bc0*/  DFMA R24, R8, R6, R24 ;  /* 0x000000060818722b */ /* 0x000fd40000000018 */
[----:B------:R-:W-:-:S05]  /*2bd0*/  FFMA R3, RZ, R19, R25 ;  /* 0x00000013ff037223 */ /* 0x000fca0000000019 */
[----:B------:R-:W-:-:S13]  /*2be0*/  FSETP.GT.AND P0, PT, |R3|, 1.469367938527859385e-39, PT ;  /* 0x001000000300780b */ /* 0x000fda0003f04200 */
[----:B------:R-:W-:Y:S05]  /*2bf0*/  @P0 BRA P1, `(.L_x_50) ;  /* 0x00000000001c0947 */ /* 0x000fea0000800000 */
[----:B------:R-:W-:Y:S01]  /*2c00*/  IMAD.MOV.U32 R6, RZ, RZ, R18 ;  /* 0x000000ffff067224 */ /* 0x000fe200078e0012 */
[----:B------:R-:W-:Y:S01]  /*2c10*/  MOV R20, 0x2c50 ;  /* 0x00002c5000147802 */ /* 0x000fe20000000f00 */
[----:B------:R-:W-:Y:S01]  /*2c20*/  IMAD.MOV.U32 R7, RZ, RZ, R19 ;  /* 0x000000ffff077224 */ /* 0x000fe200078e0013 */
[----:B------:R-:W-:-:S07]  /*2c30*/  MOV R21, 0x0 ;  /* 0x0000000000157802 */ /* 0x000fce0000000f00 */
[----:B------:R-:W-:Y:S05]  /*2c40*/  CALL.REL.NOINC `($__internal_0_$__cuda_sm20_div_rn_f64_full) ;  /* 0x0000004800e87944 */ /* 0x000fea0003c00000 */
[----:B------:R-:W-:Y:S02]  /*2c50*/  IMAD.MOV.U32 R24, RZ, RZ, R4 ;  /* 0x000000ffff187224 */ /* 0x000fe400078e0004 */
[----:B------:R-:W-:-:S07]  /*2c60*/  IMAD.MOV.U32 R25, RZ, RZ, R5 ;  /* 0x000000ffff197224 */ /* 0x000fce00078e0005 */
.L_x_50:
[----:B------:R-:W-:Y:S05]  /*2c70*/  BSYNC.RECONVERGENT B6 ;  /* 0x0000000000067941 */ /* 0x000fea0003800200 */
.L_x_49:
[----:B------:R-:W-:-:S06]  /*2c80*/  DSETP.GT.AND P0, PT, R24, 1, PT ;  /* 0x3ff000001800742a */ /* 0x000fcc0003f04000 */
[----:B------:R-:W-:-:S14]  /*2c90*/  DSETP.LT.OR P0, PT, R24, RZ, P0 ;  /* 0x000000ff1800722a */ /* 0x000fdc0000701400 */
[----:B------:R-:W-:Y:S05]  /*2ca0*/  @P0 BRA `(.L_x_48) ;  /* 0x0000000400200947 */ /* 0x000fea0003800000 */
[----:B------:R-:W0:Y:S01]  /*2cb0*/  MUFU.RCP64H R5, R19 ;  /* 0x0000001300057308 */ /* 0x000e220000001800 */
[----:B------:R-:W-:Y:S01]  /*2cc0*/  MOV R4, 0x1 ;  /* 0x0000000100047802 */ /* 0x000fe20000000f00 */
[----:B------:R-:W-:Y:S01]  /*2cd0*/  FMUL R3, R69, R92 ;  /* 0x0000005c45037220 */ /* 0x000fe20000400000 */
[-C--:B------:R-:W-:Y:S01]  /*2ce0*/  FMUL R0, R68, R102.reuse ;  /* 0x0000006644007220 */ /* 0x080fe20000400000 */
[----:B------:R-:W-:Y:S02]  /*2cf0*/  BSSY.RECONVERGENT B6, `(.L_x_51) ;  /* 0x000001c000067945 */ /* 0x000fe40003800200 */
[C---:B------:R-:W-:Y:S01]  /*2d00*/  FFMA R102, R63.reuse, R102, -R3 ;  /* 0x000000663f667223 */ /* 0x040fe20000000803 */
[-C--:B------:R-:W-:Y:S01]  /*2d10*/  FMUL R3, R63, R94.reuse ;  /* 0x0000005e3f037220 */ /* 0x080fe20000400000 */
[----:B------:R-:W-:Y:S02]  /*2d20*/  FFMA R94, R69, R94, -R0 ;  /* 0x0000005e455e7223 */ /* 0x000fe40000000800 */
[----:B------:R-:W-:Y:S01]  /*2d30*/  FMUL R9, R102, R45 ;  /* 0x0000002d66097220 */ /* 0x000fe20000400000 */
[----:B------:R-:W-:-:S03]  /*2d40*/  FFMA R68, R68, R92, -R3 ;  /* 0x0000005c44447223 */ /* 0x000fc60000000803 */
[----:B------:R-:W-:Y:S01]  /*2d50*/  FFMA R9, R94, R44, R9 ;  /* 0x0000002c5e097223 */ /* 0x000fe20000000009 */
[----:B0-----:R-:W-:-:S08]  /*2d60*/  DFMA R6, -R18, R4, 1 ;  /* 0x3ff000001206742b */ /* 0x001fd00000000104 */
[----:B------:R-:W-:-:S08]  /*2d70*/  DFMA R6, R6, R6, R6 ;  /* 0x000000060606722b */ /* 0x000fd00000000006 */
[----:B------:R-:W-:Y:S01]  /*2d80*/  DFMA R4, R4, R6, R4 ;  /* 0x000000060404722b */ /* 0x000fe20000000004 */
[----:B------:R-:W-:-:S07]  /*2d90*/  FFMA R6, R68, R2, R9 ;  /* 0x0000000244067223 */ /* 0x000fce0000000009 */
[----:B------:R-:W-:Y:S01]  /*2da0*/  DFMA R8, -R18, R4, 1 ;  /* 0x3ff000001208742b */ /* 0x000fe20000000104 */
[----:B------:R-:W0:Y:S07]  /*2db0*/  F2F.F64.F32 R6, R6 ;  /* 0x0000000600067310 */ /* 0x000e2e0000201800 */
[----:B------:R-:W-:-:S08]  /*2dc0*/  DFMA R10, R4, R8, R4 ;  /* 0x00000008040a722b */ /* 0x000fd00000000004 */
[----:B0-----:R-:W-:Y:S01]  /*2dd0*/  DMUL R4, R10, R6 ;  /* 0x000000060a047228 */ /* 0x001fe20000000000 */
[----:B------:R-:W-:-:S07]  /*2de0*/  FSETP.GEU.AND P1, PT, |R7|, 6.5827683646048100446e-37, PT ;  /* 0x036000000700780b */ /* 0x000fce0003f2e200 */
[----:B------:R-:W-:-:S08]  /*2df0*/  DFMA R8, -R18, R4, R6 ;  /* 0x000000041208722b */ /* 0x000fd00000000106 */
[----:B------:R-:W-:-:S10]  /*2e00*/  DFMA R4, R10, R8, R4 ;  /* 0x000000080a04722b */ /* 0x000fd40000000004 */
[----:B------:R-:W-:-:S05]  /*2e10*/  FFMA R0, RZ, R19, R5 ;  /* 0x00000013ff007223 */ /* 0x000fca0000000005 */
[----:B------:R-:W-:-:S13]  /*2e20*/  FSETP.GT.AND P0, PT, |R0|, 1.469367938527859385e-39, PT ;  /* 0x001000000000780b */ /* 0x000fda0003f04200 */
[----:B------:R-:W-:Y:S05]  /*2e30*/  @P0 BRA P1, `(.L_x_52) ;  /* 0x00000000001c0947 */ /* 0x000fea0000800000 */
[----:B------:R-:W-:Y:S01]  /*2e40*/  IMAD.MOV.U32 R4, RZ, RZ, R6 ;  /* 0x000000ffff047224 */ /* 0x000fe200078e0006 */
[----:B------:R-:W-:Y:S01]  /*2e50*/  MOV R6, R18 ;  /* 0x0000001200067202 */ /* 0x000fe20000000f00 */
[----:B------:R-:W-:Y:S01]  /*2e60*/  IMAD.MOV.U32 R5, RZ, RZ, R7 ;  /* 0x000000ffff057224 */ /* 0x000fe200078e0007 */
[----:B------:R-:W-:Y:S01]  /*2e70*/  MOV R20, 0x2eb0 ;  /* 0x00002eb000147802 */ /* 0x000fe20000000f00 */
[----:B------:R-:W-:Y:S02]  /*2e80*/  IMAD.MOV.U32 R7, RZ, RZ, R19 ;  /* 0x000000ffff077224 */ /* 0x000fe400078e0013 */
[----:B------:R-:W-:-:S07]  /*2e90*/  IMAD.MOV.U32 R21, RZ, RZ, 0x0 ;  /* 0x00000000ff157424 */ /* 0x000fce00078e00ff */
[----:B------:R-:W-:Y:S05]  /*2ea0*/  CALL.REL.NOINC `($__internal_0_$__cuda_sm20_div_rn_f64_full) ;  /* 0x0000004800507944 */ /* 0x000fea0003c00000 */
.L_x_52:
[----:B------:R-:W-:Y:S05]  /*2eb0*/  BSYNC.RECONVERGENT B6 ;  /* 0x0000000000067941 */ /* 0x000fea0003800200 */
.L_x_51:
[----:B------:R-:W-:-:S08]  /*2ec0*/  DADD R24, R4, R24 ;  /* 0x0000000004187229 */ /* 0x000fd00000000018 */
[----:B------:R-:W-:-:S06]  /*2ed0*/  DSETP.GT.AND P0, PT, R24, 1, PT ;  /* 0x3ff000001800742a */ /* 0x000fcc0003f04000 */
[----:B------:R-:W-:-:S14]  /*2ee0*/  DSETP.LT.OR P0, PT, R4, RZ, P0 ;  /* 0x000000ff0400722a */ /* 0x000fdc0000701400 */
[----:B------:R-:W-:Y:S05]  /*2ef0*/  @P0 BRA `(.L_x_48) ;  /* 0x00000000008c0947 */ /* 0x000fea0003800000 */
[----:B------:R-:W0:Y:S01]  /*2f00*/  MUFU.RCP64H R5, R19 ;  /* 0x0000001300057308 */ /* 0x000e220000001800 */
[----:B------:R-:W-:Y:S01]  /*2f10*/  MOV R4, 0x1 ;  /* 0x0000000100047802 */ /* 0x000fe20000000f00 */
[----:B------:R-:W-:Y:S01]  /*2f20*/  FMUL R0, R70, R102 ;  /* 0x0000006646007220 */ /* 0x000fe20000400000 */
[----:B------:R-:W-:Y:S03]  /*2f30*/  BSSY.RECONVERGENT B6, `(.L_x_53) ;  /* 0x0000017000067945 */ /* 0x000fe60003800200 */
[----:B------:R-:W-:-:S04]  /*2f40*/  FFMA R0, R61, R94, R0 ;  /* 0x0000005e3d007223 */ /* 0x000fc80000000000 */
[----:B------:R-:W-:Y:S01]  /*2f50*/  FFMA R0, R53, R68, R0 ;  /* 0x0000004435007223 */ /* 0x000fe20000000000 */
[----:B0-----:R-:W-:-:S08]  /*2f60*/  DFMA R6, -R18, R4, 1 ;  /* 0x3ff000001206742b */ /* 0x001fd00000000104 */
[----:B------:R-:W-:-:S08]  /*2f70*/  DFMA R6, R6, R6, R6 ;  /* 0x000000060606722b */ /* 0x000fd00000000006 */
[----:B------:R-:W-:Y:S02]  /*2f80*/  DFMA R4, R4, R6, R4 ;  /* 0x000000060404722b */ /* 0x000fe40000000004 */
[----:B------:R-:W0:Y:S06]  /*2f90*/  F2F.F64.F32 R6, R0 ;  /* 0x0000000000067310 */ /* 0x000e2c0000201800 */
        /* <DEDUP_REMOVED lines=16> */
.L_x_54:
[----:B------:R-:W-:Y:S05]  /*30a0*/  BSYNC.RECONVERGENT B6 ;  /* 0x0000000000067941 */ /* 0x000fea0003800200 */
.L_x_53:
[----:B------:R-:W-:Y:S01]  /*30b0*/  DSETP.GEU.AND P1, PT, R4, RZ, PT ;  /* 0x000000ff0400722a */ /* 0x000fe20003f2e000 */
[----:B------:R-:W-:-:S13]  /*30c0*/  PLOP3.LUT P2, PT, PT, PT, PT, 0x8, 0x80 ;  /* 0x000000000080781c */ /* 0x000fda0003f4e170 */
[----:B------:R-:W0:Y:S02]  /*30d0*/  @P1 F2F.F64.F32 R6, R100 ;  /* 0x0000006400061310 */ /* 0x000e240000201800 */
[----:B0-----:R-:W-:-:S06]  /*30e0*/  @P1 DSETP.GEU.AND P0, PT, R4, R6, PT ;  /* 0x000000060400122a */ /* 0x001fcc0003f0e000 */
[----:B------:R-:W-:-:S04]  /*30f0*/  @P1 ISETP.EQ.OR P0, PT, R79, -0x1, !P0 ;  /* 0xffffffff4f00180c */ /* 0x000fc80004702670 */
[----:B------:R-:W-:Y:S02]  /*3100*/  @P1 PLOP3.LUT P2, PT, P0, PT, PT, 0x80, 0x8 ;  /* 0x000000000008181c */ /* 0x000fe4000074f070 */
[----:B------:R-:W-:-:S11]  /*3110*/  @P1 SEL R79, R62, R79, P0 ;  /* 0x0000004f3e4f1207 */ /* 0x000fd60000000000 */
[----:B------:R0:W1:Y:S02]  /*3120*/  @P2 F2F.F32.F64 R100, R4 ;  /* 0x0000000400642310 */ /* 0x0000640000301000 */
.L_x_48:
[----:B------:R-:W-:Y:S05]  /*3130*/  BSYNC.RECONVERGENT B7 ;  /* 0x0000000000077941 */ /* 0x000fea0003800200 */
.L_x_47:
[----:B------:R-:W-:-:S04]  /*3140*/  IADD3 R62, PT, PT, R62, 0x1, RZ ;  /* 0x000000013e3e7810 */ /* 0x000fc80007ffe0ff */
[----:B------:R-:W-:-:S13]  /*3150*/  ISETP.NE.AND P0, PT, R62, R39, PT ;  /* 0x000000273e00720c */ /* 0x000fda0003f05270 */
[----:B------:R-:W-:Y:S05]  /*3160*/  @P0 BRA `(.L_x_55) ;  /* 0xfffffff400880947 */ /* 0x000fea000383ffff */
.L_x_46:
[----:B------:R-:W-:Y:S05]  /*3170*/  BSYNC.RECONVERGENT B8 ;  /* 0x0000000000087941 */ /* 0x000fea0003800200 */
.L_x_45:
[----:B------:R-:W-:Y:S02]  /*3180*/  ISETP.NE.AND P0, PT, R79, -0x1, PT ;  /* 0xffffffff4f00780c */ /* 0x000fe40003f05270 */
[----:B------:R-:W-:Y:S02]  /*3190*/  PRMT R3, RZ, 0x7610, R3 ;  /* 0x00007610ff037816 */ /* 0x000fe40000000003 */
[----:B------:R-:W-:Y:S02]  /*31a0*/  PRMT R0, RZ, 0x7610, R0 ;  /* 0x00007610ff007816 */ /* 0x000fe40000000000 */
[----:B------:R-:W-:-:S07]  /*31b0*/  PRMT R53, RZ, 0x7610, R53 ;  /* 0x00007610ff357816 */ /* 0x000fce0000000035 */
[----:B------:R-:W-:Y:S05]  /*31c0*/  @!P0 BRA `(.L_x_44) ;  /* 0x0000003000488947 */ /* 0x000fea0003800000 */
[C---:B0-----:R-:W-:Y:S01]  /*31d0*/  R2UR UR8, R28.reuse ;  /* 0x000000001c0872ca */ /* 0x041fe200000e0000 */
[----:B------:R-:W-:Y:S01]  /*31e0*/  IMAD.WIDE R18, R79, 0x4c, R16 ;  /* 0x0000004c4f127825 */ /* 0x000fe200078e0210 */
        /* <DEDUP_REMOVED lines=10> */
[----:B------:R0:W5:Y:S01]  /*3290*/  LDG.E R68, desc[UR4][R18.64+0x24] ;  /* 0x0000240412447981 */ /* 0x000162000c1e1900 */
[----:B------:R-:W-:Y:S02]  /*32a0*/  R2UR UR14, R28 ;  /* 0x000000001c0e72ca */ /* 0x000fe400000e0000 */
[----:B------:R-:W-:Y:S01]  /*32b0*/  R2UR UR15, R29 ;  /* 0x000000001d0f72ca */ /* 0x000fe200000e0000 */
[----:B------:R0:W5:Y:S01]  /*32c0*/  LDG.E R94, desc[UR6][R18.64+0x28] ;  /* 0x00002806125e7981 */ /* 0x000162000c1e1900 */
[----:B------:R-:W-:Y:S01]  /*32d0*/  ISETP.GT.AND P0, PT, R79, 0x1, PT ;  /* 0x000000014f00780c */ /* 0x000fe20003f04270 */
[----:B------:R-:W-:Y:S01]  /*32e0*/  BSSY.RECONVERGENT B7, `(.L_x_56) ;  /* 0x000003e000077945 */ /* 0x000fe20003800200 */
[C---:B-1----:R-:W-:Y:S01]  /*32f0*/  FFMA R54, R100.reuse, R44, R55 ;  /* 0x0000002c64367223 */ /* 0x042fe20000000037 */
[----:B------:R0:W5:Y:S01]  /*3300*/  LDG.E R93, desc[UR10][R18.64+0x30] ;  /* 0x0000300a125d7981 */ /* 0x000162000c1e1900 */
[----:B------:R-:W-:-:S03]  /*3310*/  FFMA R55, R100, R45, R46 ;  /* 0x0000002d64377223 */ /* 0x000fc6000000002e */
[----:B------:R0:W5:Y:S01]  /*3320*/  LDG.E R92, desc[UR12][R18.64+0x34] ;  /* 0x0000340c125c7981 */ /* 0x000162000c1e1900 */
[----:B------:R-:W-:-:S03]  /*3330*/  FFMA R100, R100, R2, R47 ;  /* 0x0000000264647223 */ /* 0x000fc6000000002f */
[----:B------:R0:W5:Y:S04]  /*3340*/  LDG.E R87, desc[UR14][R18.64+0x38] ;  /* 0x0000380e12577981 */ /* 0x000168000c1e1900 */
[----:B------:R0:W5:Y:S01]  /*3350*/  LDG.E R70, desc[UR8][R18.64+0x3c] ;  /* 0x00003c0812467981 */ /* 0x000162000c1e1900 */
[C---:B--2---:R-:W-:Y:S02]  /*3360*/  PRMT R102, R0.reuse, 0x7770, RZ ;  /* 0x0000777000667816 */ /* 0x044fe400000000ff */
[C---:B------:R-:W-:Y:S02]  /*3370*/  PRMT R101, R0.reuse, 0x7771, RZ ;  /* 0x0000777100657816 */ /* 0x040fe400000000ff */
[C---:B------:R-:W-:Y:S02]  /*3380*/  PRMT R95, R0.reuse, 0x7772, RZ ;  /* 0x00007772005f7816 */ /* 0x040fe400000000ff */
[----:B------:R-:W-:-:S04]  /*3390*/  PRMT R0, R0, 0x7773, RZ ;  /* 0x0000777300007816 */ /* 0x000fc800000000ff */
[----:B------:R-:W-:Y:S01]  /*33a0*/  PRMT R53, R0, 0x7610, R53 ;  /* 0x0000761000357816 */ /* 0x000fe20000000035 */
[----:B0-----:R-:W-:Y:S06]  /*33b0*/  @P0 BRA `(.L_x_57) ;  /* 0x0000000000c00947 */ /* 0x001fec0003800000 */
[----:B------:R-:W-:Y:S01]  /*33c0*/  I2FP.F32.S32 R24, R27 ;  /* 0x0000001b00187245 */ /* 0x000fe20000201400 */
[----:B------:R-:W-:Y:S03]  /*33d0*/  BSSY.RECONVERGENT B6, `(.L_x_58) ;  /* 0x000000e000067945 */ /* 0x000fe60003800200 */
[----:B------:R-:W0:Y:S08]  /*33e0*/  MUFU.RCP R3, R24 ;  /* 0x0000001800037308 */ /* 0x000e300000001000 */
[----:B------:R-:W1:Y:S01]  /*33f0*/  FCHK P0, R54, R24 ;  /* 0x0000001836007302 */ /* 0x000e620000000000 */
[----:B0-----:R-:W-:-:S04]  /*3400*/  FFMA R0, -R24, R3, 1 ;  /* 0x3f80000018007423 */ /* 0x001fc80000000103 */
[----:B------:R-:W-:-:S04]  /*3410*/  FFMA R3, R3, R0, R3 ;  /* 0x0000000003037223 */ /* 0x000fc80000000003 */
[----:B------:R-:W-:-:S04]  /*3420*/  FFMA R4, R54, R3, RZ ;  /* 0x0000000336047223 */ /* 0x000fc800000000ff */
[----:B------:R-:W-:-:S04]  /*3430*/  FFMA R0, -R24, R4, R54 ;  /* 0x0000000418007223 */ /* 0x000fc80000000136 */
[----:B------:R-:W-:Y:S01]  /*3440*/  FFMA R4, R3, R0, R4 ;  /* 0x0000000003047223 */ /* 0x000fe20000000004 */
[----:B-1----:R-:W-:Y:S06]  /*3450*/  @!P0 BRA `(.L_x_59) ;  /* 0x0000000000148947 */ /* 0x002fec0003800000 */
[----:B------:R-:W-:Y:S02]  /*3460*/  HFMA2 R21, -RZ, RZ, 0, 0 ;  /* 0x00000000ff157431 */ /* 0x000fe400000001ff */
[----:B------:R-:W-:Y:S01]  /*3470*/  IMAD.MOV.U32 R4, RZ, RZ, R54 ;  /* 0x000000ffff047224 */ /* 0x000fe200078e0036 */
[----:B------:R-:W-:Y:S01]  /*3480*/  MOV R20, 0x34b0 ;  /* 0x000034b000147802 */ /* 0x000fe20000000f00 */
[----:B------:R-:W-:-:S07]  /*3490*/  IMAD.MOV.U32 R5, RZ, RZ, R24 ;  /* 0x000000ffff057224 */ /* 0x000fce00078e0018 */
[----:B-----5:R-:W-:Y:S05]  /*34a0*/  CALL.REL.NOINC `($__internal_2_$__cuda_sm3x_div_rn_noftz_f32_slowpath) ;  /* 0x0000004800e07944 */ /* 0x020fea0003c00000 */
.L_x_59:
[----:B------:R-:W-:Y:S05]  /*34b0*/  BSYNC.RECONVERGENT B6 ;  /* 0x0000000000067941 */ /* 0x000fea0003800200 */
.L_x_58:
[----:B------:R-:W0:Y:S01]  /*34c0*/  MUFU.RCP R3, R24 ;  /* 0x0000001800037308 */ /* 0x000e220000001000 */
[-C--:B------:R-:W-:Y:S01]  /*34d0*/  LEA.HI R0, R26, R26.reuse, RZ, 0x1 ;  /* 0x0000001a1a007211 */ /* 0x080fe200078f08ff */
[----:B------:R-:W-:Y:S01]  /*34e0*/  BSSY.RECONVERGENT B6, `(.L_x_60) ;  /* 0x0000011000067945 */ /* 0x000fe20003800200 */
[----:B------:R-:W-:Y:S02]  /*34f0*/  I2FP.F32.S32 R25, R26 ;  /* 0x0000001a00197245 */ /* 0x000fe40000201400 */
[----:B------:R-:W-:-:S03]  /*3500*/  SHF.R.S32.HI R0, RZ, 0x1, R0 ;  /* 0x00000001ff007819 */ /* 0x000fc60000011400 */
[----:B------:R-:W1:Y:S01]  /*3510*/  FCHK P0, R55, R24 ;  /* 0x0000001837007302 */ /* 0x000e620000000000 */
[----:B------:R-:W-:-:S05]  /*3520*/  I2FP.F32.S32 R46, R0 ;  /* 0x00000000002e7245 */ /* 0x000fca0000201400 */
[----:B------:R-:W-:Y:S01]  /*3530*/  FFMA R47, R25, R4, R46 ;  /* 0x00000004192f7223 */ /* 0x000fe2000000002e */
[----:B0-----:R-:W-:-:S04]  /*3540*/  FFMA R6, -R24, R3, 1 ;  /* 0x3f80000018067423 */ /* 0x001fc80000000103 */
[----:B------:R-:W-:-:S04]  /*3550*/  FFMA R6, R3, R6, R3 ;  /* 0x0000000603067223 */ /* 0x000fc80000000003 */
[----:B------:R-:W-:-:S04]  /*3560*/  FFMA R3, R55, R6, RZ ;  /* 0x0000000637037223 */ /* 0x000fc800000000ff */
[----:B------:R-:W-:-:S04]  /*3570*/  FFMA R0, -R24, R3, R55 ;  /* 0x0000000318007223 */ /* 0x000fc80000000137 */
[----:B------:R-:W-:Y:S01]  /*3580*/  FFMA R4, R6, R0, R3 ;  /* 0x0000000006047223 */ /* 0x000fe20000000003 */
[----:B-1----:R-:W-:Y:S06]  /*3590*/  @!P0 BRA `(.L_x_61) ;  /* 0x0000000000148947 */ /* 0x002fec0003800000 */
[----:B------:R-:W-:Y:S01]  /*35a0*/  IMAD.MOV.U32 R5, RZ, RZ, R24 ;  /* 0x000000ffff057224 */ /* 0x000fe200078e0018 */
[----:B------:R-:W-:Y:S01]  /*35b0*/  MOV R20, 0x35f0 ;  /* 0x000035f000147802 */ /* 0x000fe20000000f00 */
[----:B------:R-:W-:Y:S01]  /*35c0*/  IMAD.MOV.U32 R4, RZ, RZ, R55 ;  /* 0x000000ffff047224 */ /* 0x000fe200078e0037 */
[----:B------:R-:W-:-:S07]  /*35d0*/  MOV R21, 0x0 ;  /* 0x0000000000157802 */ /* 0x000fce0000000f00 */
[----:B-----5:R-:W-:Y:S05]  /*35e0*/  CALL.REL.NOINC `($__internal_2_$__cuda_sm3x_div_rn_noftz_f32_slowpath) ;  /* 0x0000004800907944 */ /* 0x020fea0003c00000 */
.L_x_61:
[----:B------:R-:W-:Y:S05]  /*35f0*/  BSYNC.RECONVERGENT B6 ;  /* 0x0000000000067941 */ /* 0x000fea0003800200 */
.L_x_60:
[----:B------:R-:W-:Y:S01]  /*3600*/  FFMA R0, R25, R4, R46 ;  /* 0x0000000419007223 */ /* 0x000fe2000000002e */
[----:B------:R-:W-:Y:S01]  /*3610*/  F2I.TRUNC.NTZ R3, R47 ;  /* 0x0000002f00037305 */ /* 0x000fe2000020f100 */
[----:B------:R-:W-:Y:S02]  /*3620*/  R2UR UR4, R28 ;  /* 0x000000001c0472ca */ /* 0x000fe400000e0000 */
[----:B------:R-:W-:-:S05]  /*3630*/  R2UR UR5, R29 ;  /* 0x000000001d0572ca */ /* 0x000fca00000e0000 */
[----:B------:R-:W0:Y:S02]  /*3640*/  F2I.TRUNC.NTZ R0, R0 ;  /* 0x0000000000007305 */ /* 0x000e24000020f100 */
[----:B0-----:R-:W-:-:S04]  /*3650*/  IMAD R3, R3, R26, R0 ;  /* 0x0000001a03037224 */ /* 0x001fc800078e0200 */
[----:B------:R-:W-:-:S06]  /*3660*/  IMAD.WIDE R4, R3, 0x4, R22 ;  /* 0x0000000403047825 */ /* 0x000fcc00078e0216 */
[----:B------:R-:W2:Y:S02]  /*3670*/  LDG.E R4, desc[UR4][R4.64] ;  /* 0x0000000404047981 */ /* 0x000ea4000c1e1900 */
[C---:B--2---:R-:W-:Y:S02]  /*3680*/  PRMT R102, R4.reuse, 0x7770, RZ ;  /* 0x0000777004667816 */ /* 0x044fe400000000ff */
[C---:B------:R-:W-:Y:S02]  /*3690*/  PRMT R101, R4.reuse, 0x7771, RZ ;  /* 0x0000777104657816 */ /* 0x040fe400000000ff */
[C---:B------:R-:W-:Y:S02]  /*36a0*/  PRMT R95, R4.reuse, 0x7772, RZ ;  /* 0x00007772045f7816 */ /* 0x040fe400000000ff */
[----:B------:R-:W-:-:S07]  /*36b0*/  PRMT R53, R4, 0x7773, RZ ;  /* 0x0000777304357816 */ /* 0x000fce00000000ff */
.L_x_57:
[----:B------:R-:W-:Y:S05]  /*36c0*/  BSYNC.RECONVERGENT B7 ;  /* 0x0000000000077941 */ /* 0x000fea0003800200 */
.L_x_56:
[C---:B------:R-:W-:Y:S02]  /*36d0*/  R2UR UR6, R28.reuse ;  /* 0x000000001c0672ca */ /* 0x040fe400000e0000 */
[C---:B------:R-:W-:Y:S02]  /*36e0*/  R2UR UR7, R29.reuse ;  /* 0x000000001d0772ca */ /* 0x040fe400000e0000 */
[C---:B------:R-:W-:Y:S02]  /*36f0*/  R2UR UR4, R28.reuse ;  /* 0x000000001c0472ca */ /* 0x040fe400000e0000 */
[C---:B------:R-:W-:Y:S02]  /*3700*/  R2UR UR5, R29.reuse ;  /* 0x000000001d0572ca */ /* 0x040fe400000e0000 */
[----:B------:R-:W-:Y:S02]  /*3710*/  R2UR UR8, R28 ;  /* 0x000000001c0872ca */ /* 0x000fe400000e0000 */
[----:B------:R-:W-:-:S05]  /*3720*/  R2UR UR9, R29 ;  /* 0x000000001d0972ca */ /* 0x000fca00000e0000 */
[----:B------:R-:W2:Y:S04]  /*3730*/  LDG.E R46, desc[UR6][R18.64+0x44] ;  /* 0x00004406122e7981 */ /* 0x000ea8000c1e1900 */
[----:B------:R-:W3:Y:S04]  /*3740*/  LDG.E R61, desc[UR4][R18.64+0x40] ;  /* 0x00004004123d7981 */ /* 0x000ee8000c1e1900 */
[----:B------:R-:W4:Y:S01]  /*3750*/  LDG.E R47, desc[UR8][R18.64+0x48] ;  /* 0x00004808122f7981 */ /* 0x000f22000c1e1900 */
[----:B------:R-:W-:Y:S01]  /*3760*/  IADD3 R25, P1, PT, R30, 0xc, RZ ;  /* 0x0000000c1e197810 */ /* 0x000fe20007f3e0ff */
[----:B------:R-:W-:Y:S04]  /*3770*/  BSSY.RECONVERGENT B6, `(.L_x_62) ;  /* 0x000001d000067945 */ /* 0x000fe80003800200 */
[----:B------:R-:W-:-:S02]  /*3780*/  IMAD.X R63, RZ, RZ, R60, P1 ;  /* 0x000000ffff3f7224 */ /* 0x000fc400008e063c */
[C---:B--2---:R-:W-:Y:S01]  /*3790*/  FMUL R0, R46.reuse, R45 ;  /* 0x0000002d2e007220 */ /* 0x044fe20000400000 */
[----:B------:R-:W-:-:S03]  /*37a0*/  FADD R108, R46, R46 ;  /* 0x0000002e2e6c7221 */ /* 0x000fc60000000000 */
[C---:B---3--:R-:W-:Y:S01]  /*37b0*/  FFMA R0, R61.reuse, R44, R0 ;  /* 0x0000002c3d007223 */ /* 0x048fe20000000000 */
[----:B------:R-:W-:Y:S01]  /*37c0*/  FADD R109, R61, R61 ;  /* 0x0000003d3d6d7221 */ /* 0x000fe20000000000 */
[----:B------:R0:W-:Y:S02]  /*37d0*/  STL [R1+0x24], R61 ;  /* 0x0000243d01007387 */ /* 0x0001e40000100800 */
[C---:B----4-:R-:W-:Y:S01]  /*37e0*/  FFMA R0, R47.reuse, R2, R0 ;  /* 0x000000022f007223 */ /* 0x050fe20000000000 */
[----:B------:R-:W-:Y:S01]  /*37f0*/  FADD R103, R47, R47 ;  /* 0x0000002f2f677221 */ /* 0x000fe20000000000 */
[----:B------:R0:W-:Y:S02]  /*3800*/  STL.64 [R1+0x28], R46 ;  /* 0x0000282e01007387 */ /* 0x0001e40000100a00 */
[-C--:B------:R-:W-:Y:S01]  /*3810*/  FFMA R71, -R108, R0.reuse, R45 ;  /* 0x000000006c477223 */ /* 0x080fe2000000012d */
[-C--:B------:R-:W-:Y:S01]  /*3820*/  FFMA R69, -R109, R0.reuse, R44 ;  /* 0x000000006d457223 */ /* 0x080fe2000000012c */
[----:B------:R-:W-:-:S02]  /*3830*/  FFMA R77, -R103, R0, R2 ;  /* 0x00000000674d7223 */ /* 0x000fc40000000102 */
        /* <DEDUP_REMOVED lines=9> */
[----:B-----5:R-:W-:Y:S05]  /*38d0*/  CALL.REL.NOINC `($__internal_1_$__cuda_sm20_sqrt_rn_f32_slowpath) ;  /* 0x0000004400647944 */ /* 0x020fea0003c00000 */
[----:B------:R-:W-:Y:S01]  /*38e0*/  IMAD.MOV.U32 R18, RZ, RZ, R4 ;  /* 0x000000ffff127224 */ /* 0x000fe200078e0004 */
[----:B------:R-:W-:Y:S06]  /*38f0*/  BRA `(.L_x_64) ;  /* 0x0000000000107947 */ /* 0x000fec0003800000 */
.L_x_63:
[----:B------:R-:W-:Y:S01]  /*3900*/  FMUL.FTZ R5, R4, R3 ;  /* 0x0000000304057220 */ /* 0x000fe20000410000 */
[----:B------:R-:W-:-:S03]  /*3910*/  FMUL.FTZ R3, R3, 0.5 ;  /* 0x3f00000003037820 */ /* 0x000fc60000410000 */
[----:B------:R-:W-:-:S04]  /*3920*/  FFMA R4, -R5, R5, R4 ;  /* 0x0000000505047223 */ /* 0x000fc80000000104 */
[----:B------:R-:W-:-:S07]  /*3930*/  FFMA R18, R4, R3, R5 ;  /* 0x0000000304127223 */ /* 0x000fce0000000005 */
.L_x_64:
[----:B------:R-:W-:Y:S05]  /*3940*/  BSYNC.RECONVERGENT B6 ;  /* 0x0000000000067941 */ /* 0x000fea0003800200 */
.L_x_62:
        /* <DEDUP_REMOVED lines=13> */
[----:B-----5:R-:W-:Y:S05]  /*3a20*/  CALL.REL.NOINC `($__internal_2_$__cuda_sm3x_div_rn_noftz_f32_slowpath) ;  /* 0x0000004400807944 */ /* 0x020fea0003c00000 */
[----:B------:R-:W-:-:S07]  /*3a30*/  IMAD.MOV.U32 R24, RZ, RZ, R4 ;  /* 0x000000ffff187224 */ /* 0x000fce00078e0004 */
.L_x_66:
[----:B------:R-:W-:Y:S05]  /*3a40*/  BSYNC.RECONVERGENT B6 ;  /* 0x0000000000067941 */ /* 0x000fea0003800200 */
.L_x_65:
        /* <DEDUP_REMOVED lines=13> */
[----:B-----5:R-:W-:Y:S05]  /*3b20*/  CALL.REL.NOINC `($__internal_2_$__cuda_sm3x_div_rn_noftz_f32_slowpath) ;  /* 0x0000004400407944 */ /* 0x020fea0003c00000 */
[----:B------:R-:W-:-:S07]  /*3b30*/  MOV R19, R4 ;  /* 0x0000000400137202 */ /* 0x000fce0000000f00 */
.L_x_68:
[----:B------:R-:W-:Y:S05]  /*3b40*/  BSYNC.RECONVERGENT B6 ;  /* 0x0000000000067941 */ /* 0x000fea0003800200 */
.L_x_67:
        /* <DEDUP_REMOVED lines=13> */
[----:B-----5:R-:W-:Y:S05]  /*3c20*/  CALL.REL.NOINC `($__internal_2_$__cuda_sm3x_div_rn_noftz_f32_slowpath) ;  /* 0x0000004400007944 */ /* 0x020fea0003c00000 */
[----:B------:R-:W-:-:S07]  /*3c30*/  IMAD.MOV.U32 R62, RZ, RZ, R4 ;  /* 0x000000ffff3e7224 */ /* 0x000fce00078e0004 */
.L_x_70:
[----:B------:R-:W-:Y:S05]  /*3c40*/  BSYNC.RECONVERGENT B6 ;  /* 0x0000000000067941 */ /* 0x000fea0003800200 */
.L_x_69:
[----:B------:R-:W-:Y:S01]  /*3c50*/  IMAD.MOV.U32 R4, RZ, RZ, R30 ;  /* 0x000000ffff047224 */ /* 0x000fe200078e001e */
[----:B------:R-:W-:Y:S01]  /*3c60*/  MOV R5, R60 ;  /* 0x0000003c00057202 */ /* 0x000fe20000000f00 */
[----:B------:R-:W-:Y:S01]  /*3c70*/  IMAD.MOV.U32 R6, RZ, RZ, R25 ;  /* 0x000000ffff067224 */ /* 0x000fe200078e0019 */
[----:B-----5:R-:W-:Y:S01]  /*3c80*/  MOV R8, R68 ;  /* 0x0000004400087202 */ /* 0x020fe20000000f00 */
[----:B------:R-:W-:Y:S01]  /*3c90*/  IMAD.MOV.U32 R7, RZ, RZ, R63 ;  /* 0x000000ffff077224 */ /* 0x000fe200078e003f */
[----:B------:R-:W-:Y:S01]  /*3ca0*/  MOV R20, 0x3ce0 ;  /* 0x00003ce000147802 */ /* 0x000fe20000000f00 */
[----:B------:R-:W-:Y:S02]  /*3cb0*/  IMAD.MOV.U32 R9, RZ, RZ, 0x3f800000 ;  /* 0x3f800000ff097424 */ /* 0x000fe400078e00ff */
[----:B------:R-:W-:-:S07]  /*3cc0*/  IMAD.MOV.U32 R21, RZ, RZ, 0x0 ;  /* 0x00000000ff157424 */ /* 0x000fce00078e00ff */
[----:B------:R-:W-:Y:S05]  /*3cd0*/  CALL.REL.NOINC `($_Z13kernel_render4vec3S_iidP6uchar4S1_iiP4trigP5Lightiii$_Z7refractRK4vec3S1_ff) ;  /* 0x0000002c00107944 */ /* 0x000fea0003c00000 */
[----:B------:R-:W-:Y:S01]  /*3ce0*/  FMUL R0, R46, R19 ;  /* 0x000000132e007220 */ /* 0x000fe20000400000 */
[----:B------:R0:W-:Y:S01]  /*3cf0*/  STL.64 [R1], R16 ;  /* 0x0000001001007387 */ /* 0x0001e20000100a00 */
[----:B------:R-:W-:Y:S01]  /*3d00*/  IADD3 R60, PT, PT, R31, 0x1, RZ ;  /* 0x000000011f3c7810 */ /* 0x000fe20007ffe0ff */
[----:B------:R-:W-:Y:S02]  /*3d10*/  IMAD.MOV.U32 R25, RZ, RZ, R5 ;  /* 0x000000ffff197224 */ /* 0x000fe400078e0005 */
[----:B------:R-:W-:Y:S01]  /*3d20*/  FFMA R0, R61, R24, R0 ;  /* 0x000000183d007223 */ /* 0x000fe20000000000 */
[----:B------:R0:W-:Y:S01]  /*3d30*/  STL.64 [R1+0x8], R36 ;  /* 0x0000082401007387 */ /* 0x0001e20000100a00 */
[----:B------:R-:W-:Y:S01]  /*3d40*/  MOV R18, R4 ;  /* 0x0000000400127202 */ /* 0x000fe20000000f00 */
[----:B------:R-:W-:Y:S02]  /*3d50*/  IMAD.MOV.U32 R30, RZ, RZ, R6 ;  /* 0x000000ffff1e7224 */ /* 0x000fe400078e0006 */
[-C--:B------:R-:W-:Y:S01]  /*3d60*/  FFMA R0, R47, R62.reuse, R0 ;  /* 0x0000003e2f007223 */ /* 0x080fe20000000000 */
[----:B------:R0:W-:Y:S01]  /*3d70*/  STL.64 [R1+0x10], R38 ;  /* 0x0000102601007387 */ /* 0x0001e20000100a00 */
[----:B------:R-:W-:Y:S01]  /*3d80*/  IMAD.MOV.U32 R8, RZ, RZ, R24 ;  /* 0x000000ffff087224 */ /* 0x000fe200078e0018 */
[----:B------:R-:W-:Y:S01]  /*3d90*/  MOV R10, R62 ;  /* 0x0000003e000a7202 */ /* 0x000fe20000000f00 */
[----:B------:R-:W-:Y:S01]  /*3da0*/  IMAD.MOV.U32 R9, RZ, RZ, R19 ;  /* 0x000000ffff097224 */ /* 0x000fe200078e0013 */
[----:B------:R-:W-:Y:S01]  /*3db0*/  FSETP.GEU.AND P0, PT, R0, RZ, PT ;  /* 0x000000ff0000720b */ /* 0x000fe20003f0e000 */
[----:B------:R-:W-:Y:S01]  /*3dc0*/  IMAD.MOV.U32 R12, RZ, RZ, R22 ;  /* 0x000000ffff0c7224 */ /* 0x000fe200078e0016 */
[----:B------:R-:W-:Y:S01]  /*3dd0*/  MOV R11, R27 ;  /* 0x0000001b000b7202 */ /* 0x000fe20000000f00 */
[----:B------:R-:W-:Y:S01]  /*3de0*/  IMAD.MOV.U32 R13, RZ, RZ, R23 ;  /* 0x000000ffff0d7224 */ /* 0x000fe200078e0017 */
[----:B------:R-:W-:Y:S01]  /*3df0*/  MOV R7, R60 ;  /* 0x0000003c00077202 */ /* 0x000fe20000000f00 */
[----:B------:R-:W-:Y:S01]  /*3e00*/  IMAD.MOV.U32 R14, RZ, RZ, R26 ;  /* 0x000000ffff0e7224 */ /* 0x000fe200078e001a */
[----:B------:R-:W-:Y:S01]  /*3e10*/  MOV R20, 0x3eb0 ;  /* 0x00003eb000147802 */ /* 0x000fe20000000f00 */
[----:B------:R-:W-:-:S02]  /*3e20*/  IMAD.MOV.U32 R15, RZ, RZ, R52 ;  /* 0x000000ffff0f7224 */ /* 0x000fc400078e0034 */
[----:B------:R-:W-:-:S04]  /*3e30*/  IMAD.MOV.U32 R21, RZ, RZ, 0x0 ;  /* 0x00000000ff157424 */ /* 0x000fc800078e00ff */
[----:B------:R-:W-:Y:S01]  /*3e40*/  @!P0 FFMA R4, R61, -9.9999999747524270788e-07, R54 ;  /* 0xb58637bd3d048823 */ /* 0x000fe20000000036 */
[C-C-:B------:R-:W-:Y:S01]  /*3e50*/  @!P0 FFMA R5, R46.reuse, -9.9999999747524270788e-07, R55.reuse ;  /* 0xb58637bd2e058823 */ /* 0x140fe20000000037 */
[----:B------:R-:W-:Y:S01]  /*3e60*/  @!P0 FFMA R6, R47, -9.9999999747524270788e-07, R100 ;  /* 0xb58637bd2f068823 */ /* 0x000fe20000000064 */
[----:B------:R-:W-:Y:S01]  /*3e70*/  @P0 FFMA R4, R61, 9.9999999747524270788e-07, R54 ;  /* 0x358637bd3d040823 */ /* 0x000fe20000000036 */
[----:B------:R-:W-:Y:S01]  /*3e80*/  @P0 FFMA R5, R46, 9.9999999747524270788e-07, R55 ;  /* 0x358637bd2e050823 */ /* 0x000fe20000000037 */
[----:B0-----:R-:W-:-:S07]  /*3e90*/  @P0 FFMA R6, R47, 9.9999999747524270788e-07, R100 ;  /* 0x358637bd2f060823 */ /* 0x001fce0000000064 */
[----:B------:R-:W-:Y:S05]  /*3ea0*/  CALL.REL.NOINC `($_Z13kernel_render4vec3S_iidP6uchar4S1_iiP4trigP5Lightiii$_Z3ray4vec3S_iP6uchar4iiP4trigP5Lightiii) ;  /* 0xffffffe000247944 */ /* 0x000fea0003c3ffff */
[----:B------:R-:W-:Y:S01]  /*3eb0*/  FSETP.GTU.AND P0, PT, R18, 1, PT ;  /* 0x3f8000001200780b */ /* 0x000fe20003f0c000 */
[----:B------:R-:W-:Y:S01]  /*3ec0*/  BSSY.RECONVERGENT B7, `(.L_x_71) ;  /* 0x0000068000077945 */ /* 0x000fe20003800200 */
[----:B------:R-:W-:Y:S01]  /*3ed0*/  HFMA2 R77, -RZ, RZ, 0, 0 ;  /* 0x00000000ff4d7431 */ /* 0x000fe200000001ff */
[C---:B------:R-:W-:Y:S01]  /*3ee0*/  PRMT R69, R4.reuse, 0x7772, RZ ;  /* 0x0000777204457816 */ /* 0x040fe200000000ff */
[----:B------:R-:W-:Y:S01]  /*3ef0*/  IMAD.MOV.U32 R71, RZ, RZ, RZ ;  /* 0x000000ffff477224 */ /* 0x000fe200078e00ff */
[C---:B------:R-:W-:Y:S01]  /*3f00*/  PRMT R68, R4.reuse, 0x7770, RZ ;  /* 0x0000777004447816 */ /* 0x040fe200000000ff */
[----:B------:R-:W-:Y:S01]  /*3f10*/  IMAD.MOV.U32 R111, RZ, RZ, RZ ;  /* 0x000000ffff6f7224 */ /* 0x000fe200078e00ff */
[----:B------:R-:W-:-:S06]  /*3f20*/  PRMT R62, R4, 0x7771, RZ ;  /* 0x00007771043e7816 */ /* 0x000fcc00000000ff */
[----:B------:R-:W-:Y:S05]  /*3f30*/  @P0 BRA `(.L_x_72) ;  /* 0x0000000400800947 */ /* 0x000fea0003800000 */
[----:B------:R-:W-:Y:S01]  /*3f40*/  FMUL R3, R25, R25 ;  /* 0x0000001919037220 */ /* 0x000fe20000400000 */
[----:B------:R-:W-:Y:S03]  /*3f50*/  BSSY.RECONVERGENT B6, `(.L_x_73) ;  /* 0x0000010000067945 */ /* 0x000fe60003800200 */
        /* <DEDUP_REMOVED lines=11> */
.L_x_74:
[----:B------:R-:W-:Y:S01]  /*4010*/  FMUL.FTZ R19, R4, R3 ;  /* 0x0000000304137220 */ /* 0x000fe20000410000 */
[----:B------:R-:W-:-:S03]  /*4020*/  FMUL.FTZ R0, R3, 0.5 ;  /* 0x3f00000003007820 */ /* 0x000fc60000410000 */
[----:B------:R-:W-:-:S04]  /*4030*/  FFMA R4, -R19, R19, R4 ;  /* 0x0000001313047223 */ /* 0x000fc80000000104 */
[----:B------:R-:W-:-:S07]  /*4040*/  FFMA R19, R4, R0, R19 ;  /* 0x0000000004137223 */ /* 0x000fce0000000013 */
.L_x_75:
[----:B------:R-:W-:Y:S05]  /*4050*/  BSYNC.RECONVERGENT B6 ;  /* 0x0000000000067941 */ /* 0x000fea0003800200 */
.L_x_73:
        /* <DEDUP_REMOVED lines=15> */
.L_x_77:
[----:B------:R-:W-:Y:S05]  /*4150*/  BSYNC.RECONVERGENT B6 ;  /* 0x0000000000067941 */ /* 0x000fea0003800200 */
.L_x_76:
        /* <DEDUP_REMOVED lines=15> */
.L_x_79:
[----:B------:R-:W-:Y:S05]  /*4250*/  BSYNC.RECONVERGENT B6 ;  /* 0x0000000000067941 */ /* 0x000fea0003800200 */
.L_x_78:
        /* <DEDUP_REMOVED lines=15> */
.L_x_81:
[----:B------:R-:W-:Y:S05]  /*4350*/  BSYNC.RECONVERGENT B6 ;  /* 0x0000000000067941 */ /* 0x000fea0003800200 */
.L_x_80:
[----:B------:R-:W-:Y:S01]  /*4360*/  FMUL R0, R46, R31 ;  /* 0x0000001f2e007220 */ /* 0x000fe20000400000 */
[----:B------:R0:W-:Y:S01]  /*4370*/  STL.64 [R1+0x10], R38 ;  /* 0x0000102601007387 */ /* 0x0001e20000100a00 */
[----:B------:R-:W-:Y:S01]  /*4380*/  IMAD.MOV.U32 R7, RZ, RZ, R60 ;  /* 0x000000ffff077224 */ /* 0x000fe200078e003c */
[----:B------:R-:W-:Y:S01]  /*4390*/  MOV R12, R22 ;  /* 0x00000016000c7202 */ /* 0x000fe20000000f00 */
[----:B------:R-:W-:Y:S01]  /*43a0*/  FFMA R0, R61, R24, R0 ;  /* 0x000000183d007223 */ /* 0x000fe20000000000 */
[----:B------:R0:W-:Y:S01]  /*43b0*/  STL.64 [R1], R16 ;  /* 0x0000001001007387 */ /* 0x0001e20000100a00 */
[----:B------:R-:W-:Y:S01]  /*43c0*/  IMAD.MOV.U32 R13, RZ, RZ, R23 ;  /* 0x000000ffff0d7224 */ /* 0x000fe200078e0017 */
[----:B------:R-:W-:Y:S01]  /*43d0*/  MOV R14, R26 ;  /* 0x0000001a000e7202 */ /* 0x000fe20000000f00 */
[----:B------:R-:W-:Y:S01]  /*43e0*/  FFMA R0, R47, R10, R0 ;  /* 0x0000000a2f007223 */ /* 0x000fe20000000000 */
[----:B------:R0:W-:Y:S01]  /*43f0*/  STL.64 [R1+0x8], R36 ;  /* 0x0000082401007387 */ /* 0x0001e20000100a00 */
[----:B------:R-:W-:Y:S01]  /*4400*/  IMAD.MOV.U32 R11, RZ, RZ, R27 ;  /* 0x000000ffff0b7224 */ /* 0x000fe200078e001b */
[----:B------:R-:W-:Y:S01]  /*4410*/  MOV R15, R52 ;  /* 0x00000034000f7202 */ /* 0x000fe20000000f00 */
[----:B------:R-:W-:Y:S01]  /*4420*/  IMAD.MOV.U32 R8, RZ, RZ, R24 ;  /* 0x000000ffff087224 */ /* 0x000fe200078e0018 */
[----:B------:R-:W-:Y:S01]  /*4430*/  FSETP.GEU.AND P0, PT, R0, RZ, PT ;  /* 0x000000ff0000720b */ /* 0x000fe20003f0e000 */
[----:B------:R-:W-:Y:S01]  /*4440*/  IMAD.MOV.U32 R9, RZ, RZ, R31 ;  /* 0x000000ffff097224 */ /* 0x000fe200078e001f */
[----:B------:R-:W-:Y:S01]  /*4450*/  MOV R20, 0x44e0 ;  /* 0x000044e000147802 */ /* 0x000fe20000000f00 */
[----:B------:R-:W-:-:S10]  /*4460*/  IMAD.MOV.U32 R21, RZ, RZ, 0x0 ;  /* 0x00000000ff157424 */ /* 0x000fd400078e00ff */
[----:B------:R-:W-:Y:S01]  /*4470*/  @!P0 FFMA R4, R61, -9.9999999747524270788e-07, R54 ;  /* 0xb58637bd3d048823 */ /* 0x000fe20000000036 */
[C-C-:B------:R-:W-:Y:S01]  /*4480*/  @!P0 FFMA R5, R46.reuse, -9.9999999747524270788e-07, R55.reuse ;  /* 0xb58637bd2e058823 */ /* 0x140fe20000000037 */
[----:B------:R-:W-:Y:S01]  /*4490*/  @!P0 FFMA R6, R47, -9.9999999747524270788e-07, R100 ;  /* 0xb58637bd2f068823 */ /* 0x000fe20000000064 */
[----:B------:R-:W-:Y:S01]  /*44a0*/  @P0 FFMA R4, R61, 9.9999999747524270788e-07, R54 ;  /* 0x358637bd3d040823 */ /* 0x000fe20000000036 */
[----:B------:R-:W-:Y:S01]  /*44b0*/  @P0 FFMA R5, R46, 9.9999999747524270788e-07, R55 ;  /* 0x358637bd2e050823 */ /* 0x000fe20000000037 */
[----:B0-----:R-:W-:-:S07]  /*44c0*/  @P0 FFMA R6, R47, 9.9999999747524270788e-07, R100 ;  /* 0x358637bd2f060823 */ /* 0x001fce0000000064 */
[----:B------:R-:W-:Y:S05]  /*44d0*/  CALL.REL.NOINC `($_Z13kernel_render4vec3S_iidP6uchar4S1_iiP4trigP5Lightiii$_Z3ray4vec3S_iP6uchar4iiP4trigP5Lightiii) ;  /* 0xffffffd800987944 */ /* 0x000fea0003c3ffff */
[C---:B------:R-:W-:Y:S02]  /*44e0*/  PRMT R111, R4.reuse, 0x7772, RZ ;  /* 0x00007772046f7816 */ /* 0x040fe400000000ff */
[C---:B------:R-:W-:Y:S02]  /*44f0*/  PRMT R71, R4.reuse, 0x7770, RZ ;  /* 0x0000777004477816 */ /* 0x040fe400000000ff */
[----:B------:R-:W-:Y:S02]  /*4500*/  PRMT R77, R4, 0x7771, RZ ;  /* 0x00007771044d7816 */ /* 0x000fe400000000ff */
[----:B------:R-:W-:Y:S02]  /*4510*/  I2FP.F32.U32 R111, R111 ;  /* 0x0000006f006f7245 */ /* 0x000fe40000201000 */
[----:B------:R-:W-:Y:S02]  /*4520*/  I2FP.F32.U32 R71, R71 ;  /* 0x0000004700477245 */ /* 0x000fe40000201000 */
[----:B------:R-:W-:-:S07]  /*4530*/  I2FP.F32.U32 R77, R77 ;  /* 0x0000004d004d7245 */ /* 0x000fce0000201000 */
.L_x_72:
[----:B------:R-:W-:Y:S05]  /*4540*/  BSYNC.RECONVERGENT B7 ;  /* 0x0000000000077941 */ /* 0x000fea0003800200 */
.L_x_71:
[----:B------:R-:W-:Y:S01]  /*4550*/  ISETP.GE.AND P0, PT, R52, 0x1, PT ;  /* 0x000000013400780c */ /* 0x000fe20003f06270 */
[----:B------:R-:W-:Y:S01]  /*4560*/  BSSY.RECONVERGENT B9, `(.L_x_82) ;  /* 0x00001a8000097945 */ /* 0x000fe20003800200 */
[----:B------:R-:W-:Y:S01]  /*4570*/  CS2R R124, SRZ ;  /* 0x00000000007c7805 */ /* 0x000fe2000001ff00 */
[----:B------:R-:W-:-:S10]  /*4580*/  IMAD.MOV.U32 R119, RZ, RZ, RZ ;  /* 0x000000ffff777224 */ /* 0x000fd400078e00ff */
[----:B------:R-:W-:Y:S05]  /*4590*/  @!P0 BRA `(.L_x_83) ;  /* 0x0000001800908947 */ /* 0x000fea0003800000 */
[----:B------:R-:W0:Y:S01]  /*45a0*/  F2F.F64.F32 R24, R94 ;  /* 0x0000005e00187310 */ /* 0x000e220000201800 */
[----:B------:R-:W-:Y:S01]  /*45b0*/  LOP3.LUT R110, R102, 0xff, RZ, 0xc0, !PT ;  /* 0x000000ff666e7812 */ /* 0x000fe200078ec0ff */
[----:B------:R-:W-:Y:S01]  /*45c0*/  IMAD.MOV R133, RZ, RZ, -R39 ;  /* 0x000000ffff857224 */ /* 0x000fe200078e0a27 */
[----:B------:R-:W-:Y:S01]  /*45d0*/  LOP3.LUT R127, R101, 0xff, RZ, 0xc0, !PT ;  /* 0x000000ff657f7812 */ /* 0x000fe200078ec0ff */
[----:B------:R-:W-:Y:S01]  /*45e0*/  IMAD.MOV.U32 R135, RZ, RZ, RZ ;  /* 0x000000ffff877224 */ /* 0x000fe200078e00ff */
[----:B------:R-:W-:Y:S02]  /*45f0*/  LOP3.LUT R132, R95, 0xff, RZ, 0xc0, !PT ;  /* 0x000000ff5f847812 */ /* 0x000fe400078ec0ff */
[----:B------:R-:W-:Y:S02]  /*4600*/  CS2R R124, SRZ ;  /* 0x00000000007c7805 */ /* 0x000fe4000001ff00 */
[----:B------:R-:W-:Y:S02]  /*4610*/  MOV R119, RZ ;  /* 0x000000ff00777202 */ /* 0x000fe40000000f00 */
[----:B0-----:R-:W-:Y:S01]  /*4620*/  SHF.R.U32.HI R0, RZ, 0x14, R25 ;  /* 0x00000014ff007819 */ /* 0x001fe20000011619 */
[----:B------:R0:W1:Y:S03]  /*4630*/  FRND.F64.TRUNC R22, R24 ;  /* 0x0000001800167313 */ /* 0x000066000030d800 */
[----:B------:R-:W-:-:S04]  /*4640*/  LOP3.LUT R0, R0, 0x7ff, RZ, 0xc0, !PT ;  /* 0x000007ff00007812 */ /* 0x000fc800078ec0ff */
[----:B------:R-:W-:-:S04]  /*4650*/  IADD3 R117, PT, PT, R0, -0x3f4, RZ ;  /* 0xfffffc0c00757810 */ /* 0x000fc80007ffe0ff */
[CC--:B------:R-:W-:Y:S02]  /*4660*/  SHF.L.U32 R118, R24.reuse, R117.reuse, RZ ;  /* 0x0000007518767219 */ /* 0x0c0fe400000006ff */
[----:B------:R-:W-:Y:S02]  /*4670*/  SHF.L.U64.HI R117, R24, R117, R25 ;  /* 0x0000007518757219 */ /* 0x000fe40000010219 */
[----:B------:R-:W-:-:S04]  /*4680*/  ISETP.NE.U32.AND P0, PT, R118, RZ, PT ;  /* 0x000000ff7600720c */ /* 0x000fc80003f05070 */
[----:B------:R-:W-:Y:S02]  /*4690*/  ISETP.NE.AND.EX P1, PT, R117, -0x80000000, PT, P0 ;  /* 0x800000007500780c */ /* 0x000fe40003f25300 */
[----:B------:R-:W-:Y:S02]  /*46a0*/  IADD3 R116, P0, PT, R16, 0x10, RZ ;  /* 0x0000001010747810 */ /* 0x000fe40007f1e0ff */
[----:B------:R-:W-:-:S03]  /*46b0*/  P2R R165, PR, RZ, 0x2 ;  /* 0x00000002ffa57803 */ /* 0x000fc60000000000 */
[----:B------:R-:W-:Y:S01]  /*46c0*/  IMAD.X R126, RZ, RZ, R17, P0 ;  /* 0x000000ffff7e7224 */ /* 0x000fe200000e0611 */
[----:B------:R-:W-:-:S04]  /*46d0*/  ISETP.GE.AND P0, PT, R25, RZ, PT ;  /* 0x000000ff1900720c */ /* 0x000fc80003f06270 */
[----:B------:R-:W-:Y:S01]  /*46e0*/  SEL R134, RZ, 0x7ff00000, !P0 ;  /* 0x7ff00000ff867807 */ /* 0x000fe20004000000 */
[----:B------:R-:W-:-:S06]  /*46f0*/  DSETP.NEU.AND P1, PT, |R24|, 0.5, !P1 ;  /* 0x3fe000001800742a */ /* 0x000fcc0004f2d200 */
[----:B01----:R-:W-:-:S08]  /*4700*/  P2R R166, PR, RZ, 0x2 ;  /* 0x00000002ffa67803 */ /* 0x003fd00000000000 */
.L_x_110:
[C---:B------:R-:W-:Y:S01]  /*4710*/  R2UR UR6, R28.reuse ;  /* 0x000000001c0672ca */ /* 0x040fe200000e0000 */
[----:B------:R-:W-:Y:S01]  /*4720*/  IMAD.WIDE.U32 R18, R135, 0x1c, R36 ;  /* 0x0000001c87127825 */ /* 0x000fe200078e0024 */
[C---:B------:R-:W-:Y:S02]  /*4730*/  R2UR UR7, R29.reuse ;  /* 0x000000001d0772ca */ /* 0x040fe400000e0000 */
[C---:B------:R-:W-:Y:S02]  /*4740*/  R2UR UR4, R28.reuse ;  /* 0x000000001c0472ca */ /* 0x040fe400000e0000 */
[C---:B------:R-:W-:Y:S02]  /*4750*/  R2UR UR5, R29.reuse ;  /* 0x000000001d0572ca */ /* 0x040fe400000e0000 */
[----:B------:R-:W-:Y:S02]  /*4760*/  R2UR UR8, R28 ;  /* 0x000000001c0872ca */ /* 0x000fe400000e0000 */
[----:B------:R-:W-:-:S05]  /*4770*/  R2UR UR9, R29 ;  /* 0x000000001d0972ca */ /* 0x000fca00000e0000 */
[----:B------:R-:W2:Y:S04]  /*4780*/  LDG.E R140, desc[UR6][R18.64+0x4] ;  /* 0x00000406128c7981 */ /* 0x000ea8000c1e1900 */
[----:B---3--:R-:W3:Y:S04]  /*4790*/  LDG.E R141, desc[UR4][R18.64] ;  /* 0x00000004128d7981 */ /* 0x008ee8000c1e1900 */
[----:B----4-:R-:W4:Y:S01]  /*47a0*/  LDG.E R143, desc[UR8][R18.64+0x8] ;  /* 0x00000808128f7981 */ /* 0x010f22000c1e1900 */
[----:B------:R-:W-:Y:S01]  /*47b0*/  ISETP.GE.AND P1, PT, R39, 0x1, PT ;  /* 0x000000012700780c */ /* 0x000fe20003f26270 */
[----:B------:R-:W-:Y:S01]  /*47c0*/  BSSY.RECONVERGENT B6, `(.L_x_84) ;  /* 0x0000015000067945 */ /* 0x000fe20003800200 */
[----:B--2---:R-:W-:Y:S01]  /*47d0*/  FADD R27, -R55, R140 ;  /* 0x0000008c371b7221 */ /* 0x004fe20000000100 */
[----:B---3--:R-:W-:-:S03]  /*47e0*/  FADD R17, -R54, R141 ;  /* 0x0000008d36117221 */ /* 0x008fc60000000100 */
[----:B------:R-:W-:Y:S01]  /*47f0*/  FMUL R0, R27, R27 ;  /* 0x0000001b1b007220 */ /* 0x000fe20000400000 */
[----:B----4-:R-:W-:-:S03]  /*4800*/  FADD R31, -R100, R143 ;  /* 0x0000008f641f7221 */ /* 0x010fc60000000100 */
[----:B------:R-:W-:-:S04]  /*4810*/  FFMA R0, R17, R17, R0 ;  /* 0x0000001111007223 */ /* 0x000fc80000000000 */
[----:B------:R-:W-:-:S04]  /*4820*/  FFMA R4, R31, R31, R0 ;  /* 0x0000001f1f047223 */ /* 0x000fc80000000000 */
[----:B------:R-:W-:Y:S01]  /*4830*/  VIADD R0, R4, 0xf3000000 ;  /* 0xf300000004007836 */ /* 0x000fe20000000000 */
[----:B01----:R0:W1:Y:S04]  /*4840*/  MUFU.RSQ R5, R4 ;  /* 0x0000000400057308 */ /* 0x0030680000001400 */
[----:B------:R-:W-:Y:S02]  /*4850*/  ISETP.GT.U32.AND P0, PT, R0, 0x727fffff, PT ;  /* 0x727fffff0000780c */ /* 0x000fe40003f04070 */
[----:B------:R-:W-:-:S11]  /*4860*/  P2R R0, PR, RZ, 0x2 ;  /* 0x00000002ff007803 */ /* 0x000fd60000000000 */
[----:B01----:R-:W-:Y:S05]  /*4870*/  @!P0 BRA `(.L_x_85) ;  /* 0x0000000000148947 */ /* 0x003fea0003800000 */
[----:B------:R-:W-:Y:S01]  /*4880*/  HFMA2 R21, -RZ, RZ, 0, 0 ;  /* 0x00000000ff157431 */ /* 0x000fe200000001ff */
[----:B------:R-:W-:-:S07]  /*4890*/  MOV R20, 0x48b0 ;  /* 0x000048b000147802 */ /* 0x000fce0000000f00 */
[----:B------:R-:W-:Y:S05]  /*48a0*/  CALL.REL.NOINC `($__internal_1_$__cuda_sm20_sqrt_rn_f32_slowpath) ;  /* 0x0000003400707944 */ /* 0x000fea0003c00000 */
[----:B------:R-:W-:Y:S01]  /*48b0*/  IMAD.MOV.U32 R16, RZ, RZ, R4 ;  /* 0x000000ffff107224 */ /* 0x000fe200078e0004 */
[----:B------:R-:W-:Y:S06]  /*48c0*/  BRA `(.L_x_86) ;  /* 0x0000000000107947 */ /* 0x000fec0003800000 */
.L_x_85:
[----:B------:R-:W-:Y:S01]  /*48d0*/  FMUL.FTZ R3, R4, R5 ;  /* 0x0000000504037220 */ /* 0x000fe20000410000 */
[----:B------:R-:W-:-:S03]  /*48e0*/  FMUL.FTZ R16, R5, 0.5 ;  /* 0x3f00000005107820 */ /* 0x000fc60000410000 */
[----:B------:R-:W-:-:S04]  /*48f0*/  FFMA R4, -R3, R3, R4 ;  /* 0x0000000303047223 */ /* 0x000fc80000000104 */
[----:B------:R-:W-:-:S07]  /*4900*/  FFMA R16, R4, R16, R3 ;  /* 0x0000001004107223 */ /* 0x000fce0000000003 */
.L_x_86:
[----:B------:R-:W-:Y:S05]  /*4910*/  BSYNC.RECONVERGENT B6 ;  /* 0x0000000000067941 */ /* 0x000fea0003800200 */
.L_x_84:
        /* <DEDUP_REMOVED lines=15> */
.L_x_88:
[----:B------:R-:W-:Y:S05]  /*4a10*/  BSYNC.RECONVERGENT B6 ;  /* 0x0000000000067941 */ /* 0x000fea0003800200 */
.L_x_87:
        /* <DEDUP_REMOVED lines=15> */
.L_x_90:
[----:B------:R-:W-:Y:S05]  /*4b10*/  BSYNC.RECONVERGENT B6 ;  /* 0x0000000000067941 */ /* 0x000fea0003800200 */
.L_x_89:
        /* <DEDUP_REMOVED lines=15> */
.L_x_92:
[----:B------:R-:W-:Y:S05]  /*4c10*/  BSYNC.RECONVERGENT B6 ;  /* 0x0000000000067941 */ /* 0x000fea0003800200 */
.L_x_91:
[----:B------:R-:W-:Y:S01]  /*4c20*/  ISETP.GE.AND P0, PT, R39, 0x1, PT ;  /* 0x000000012700780c */ /* 0x000fe20003f06270 */
[----:B------:R-:W-:Y:S01]  /*4c30*/  BSSY.RECONVERGENT B8, `(.L_x_93) ;  /* 0x00000a9000087945 */ /* 0x000fe20003800200 */
[----:B------:R-:W-:-:S11]  /*4c40*/  IMAD.MOV.U32 R142, RZ, RZ, -0x1 ;  /* 0xffffffffff8e7424 */ /* 0x000fd600078e00ff */
[----:B------:R-:W-:Y:S05]  /*4c50*/  @!P0 BRA `(.L_x_94) ;  /* 0x0000000800988947 */ /* 0x000fea0003800000 */
[----:B------:R-:W-:Y:S01]  /*4c60*/  MOV R148, 0x7f7fffff ;  /* 0x7f7fffff00947802 */ /* 0x000fe20000000f00 */
[----:B------:R-:W-:Y:S01]  /*4c70*/  IMAD.MOV.U32 R142, RZ, RZ, -0x1 ;  /* 0xffffffffff8e7424 */ /* 0x000fe200078e00ff */
[----:B------:R-:W-:Y:S01]  /*4c80*/  MOV R26, R116 ;  /* 0x00000074001a7202 */ /* 0x000fe20000000f00 */
[----:B------:R-:W-:Y:S02]  /*4c90*/  IMAD.MOV.U32 R149, RZ, RZ, RZ ;  /* 0x000000ffff957224 */ /* 0x000fe400078e00ff */
[----:B------:R-:W-:Y:S02]  /*4ca0*/  IMAD.MOV.U32 R27, RZ, RZ, R126 ;  /* 0x000000ffff1b7224 */ /* 0x000fe400078e007e */
[----:B------:R-:W-:-:S07]  /*4cb0*/  IMAD.MOV.U32 R150, RZ, RZ, R133 ;  /* 0x000000ffff967224 */ /* 0x000fce00078e0085 */
.L_x_103:
[C---:B------:R-:W-:Y:S02]  /*4cc0*/  R2UR UR6, R28.reuse ;  /* 0x000000001c0672ca */ /* 0x040fe400000e0000 */
        /* <DEDUP_REMOVED lines=16> */
[----:B------:R-:W3:Y:S01]  /*4dd0*/  LDG.E R156, desc[UR18][R26.64+0x10] ;  /* 0x000010121a9c7981 */ /* 0x000ee2000c1e1900 */
[----:B------:R-:W-:Y:S02]  /*4de0*/  R2UR UR4, R28 ;  /* 0x000000001c0472ca */ /* 0x000fe400000e0000 */
[----:B------:R-:W-:Y:S01]  /*4df0*/  R2UR UR5, R29 ;  /* 0x000000001d0572ca */ /* 0x000fe200000e0000 */
[----:B------:R-:W4:Y:S04]  /*4e00*/  LDG.E R9, desc[UR10][R26.64+-0xc] ;  /* 0xfffff40a1a097981 */ /* 0x000f28000c1e1900 */
[----:B------:R-:W4:Y:S04]  /*4e10*/  LDG.E R157, desc[UR16][R26.64+0xc] ;  /* 0x00000c101a9d7981 */ /* 0x000f28000c1e1900 */
[----:B------:R-:W5:Y:S04]  /*4e20*/  LDG.E R158, desc[UR8][R26.64] ;  /* 0x000000081a9e7981 */ /* 0x000f68000c1e1900 */
[----:B------:R-:W5:Y:S04]  /*4e30*/  LDG.E R159, desc[UR4][R26.64+-0x4] ;  /* 0xfffffc041a9f7981 */ /* 0x000f68000c1e1900 */
[----:B------:R-:W5:Y:S01]  /*4e40*/  LDG.E R164, desc[UR6][R26.64+0x4] ;  /* 0x000004061aa47981 */ /* 0x000f62000c1e1900 */
[----:B------:R-:W-:Y:S01]  /*4e50*/  UMOV UR4, 0xd9d7bdbb ;  /* 0xd9d7bdbb00047882 */ /* 0x000fe20000000000 */
[----:B------:R-:W-:Y:S01]  /*4e60*/  UMOV UR5, 0x3ddb7cdf ;  /* 0x3ddb7cdf00057882 */ /* 0x000fe20000000000 */
[----:B------:R-:W-:Y:S01]  /*4e70*/  IADD3 R150, PT, PT, R150, 0x1, RZ ;  /* 0x0000000196967810 */ /* 0x000fe20007ffe0ff */
[----:B------:R-:W-:Y:S03]  /*4e80*/  BSSY.RECONVERGENT B7, `(.L_x_95) ;  /* 0x000007e000077945 */ /* 0x000fe60003800200 */
[----:B------:R-:W-:-:S04]  /*4e90*/  ISETP.NE.AND P1, PT, R150, RZ, PT ;  /* 0x000000ff9600720c */ /* 0x000fc80003f25270 */
[----:B------:R-:W-:Y:S01]  /*4ea0*/  P2R R167, PR, RZ, 0x2 ;  /* 0x00000002ffa77803 */ /* 0x000fe20000000000 */
[----:B--2---:R-:W-:-:S04]  /*4eb0*/  FADD R151, -R8, R151 ;  /* 0x0000009708977221 */ /* 0x004fc80000000100 */
[----:B------:R-:W-:Y:S01]  /*4ec0*/  FMUL R3, R151, R60 ;  /* 0x0000003c97037220 */ /* 0x000fe20000400000 */
[----:B---3--:R-:W-:-:S04]  /*4ed0*/  FADD R156, -R11, R156 ;  /* 0x0000009c0b9c7221 */ /* 0x008fc80000000100 */
[C---:B------:R-:W-:Y:S01]  /*4ee0*/  FMUL R0, R156.reuse, R63 ;  /* 0x0000003f9c007220 */ /* 0x040fe20000400000 */
[----:B------:R-:W-:Y:S01]  /*4ef0*/  FFMA R15, R156, R38, -R3 ;  /* 0x000000269c0f7223 */ /* 0x000fe20000000803 */
[----:B----4-:R-:W-:Y:S01]  /*4f00*/  FADD R157, -R9, R157 ;  /* 0x0000009d099d7221 */ /* 0x010fe20000000100 */
[----:B-----5:R-:W-:-:S03]  /*4f10*/  FADD R158, R158, -R9 ;  /* 0x800000099e9e7221 */ /* 0x020fc60000000000 */
[C---:B------:R-:W-:Y:S01]  /*4f20*/  FFMA R13, R157.reuse, R60, -R0 ;  /* 0x0000003c9d0d7223 */ /* 0x040fe20000000800 */
[----:B0-----:R-:W-:Y:S01]  /*4f30*/  FMUL R4, R157, R38 ;  /* 0x000000269d047220 */ /* 0x001fe20000400000 */
[----:B------:R-:W-:Y:S01]  /*4f40*/  FADD R159, R159, -R8 ;  /* 0x800000089f9f7221 */ /* 0x000fe20000000000 */
[----:B------:R-:W-:Y:S02]  /*4f50*/  FMUL R0, R158, R15 ;  /* 0x0000000f9e007220 */ /* 0x000fe40000400000 */
[----:B------:R-:W-:Y:S01]  /*4f60*/  FFMA R31, R151, R63, -R4 ;  /* 0x0000003f971f7223 */ /* 0x000fe20000000804 */
[----:B------:R-:W-:Y:S01]  /*4f70*/  FADD R164, R164, -R11 ;  /* 0x8000000ba4a47221 */ /* 0x000fe20000000000 */
[----:B------:R-:W-:-:S04]  /*4f80*/  FFMA R3, R159, R13, R0 ;  /* 0x0000000d9f037223 */ /* 0x000fc80000000000 */
[----:B------:R-:W-:-:S04]  /*4f90*/  FFMA R3, R164, R31, R3 ;  /* 0x0000001fa4037223 */ /* 0x000fc80000000003 */
[----:B------:R-:W0:Y:S02]  /*4fa0*/  F2F.F64.F32 R16, R3 ;  /* 0x0000000300107310 */ /* 0x000e240000201800 */
[----:B0-----:R-:W-:-:S14]  /*4fb0*/  DSETP.GEU.AND P0, PT, |R16|, UR4, PT ;  /* 0x0000000410007e2a */ /* 0x001fdc000bf0e200 */
[----:B-1----:R-:W-:Y:S05]  /*4fc0*/  @!P0 BRA `(.L_x_96) ;  /* 0x0000000400a48947 */ /* 0x002fea0003800000 */
[----:B------:R-:W0:Y:S01]  /*4fd0*/  MUFU.RCP64H R5, R17 ;  /* 0x0000001100057308 */ /* 0x000e220000001800 */
[----:B------:R-:W-:Y:S02]  /*4fe0*/  IMAD.MOV.U32 R4, RZ, RZ, 0x1 ;  /* 0x00000001ff047424 */ /* 0x000fe400078e00ff */
[----:B------:R-:W-:Y:S01]  /*4ff0*/  FADD R172, R140, -R9 ;  /* 0x800000098cac7221 */ /* 0x000fe20000000000 */
[----:B------:R-:W-:Y:S01]  /*5000*/  FADD R173, R141, -R8 ;  /* 0x800000088dad7221 */ /* 0x000fe20000000000 */
[----:B------:R-:W-:Y:S01]  /*5010*/  FADD R175, R143, -R11 ;  /* 0x8000000b8faf7221 */ /* 0x000fe20000000000 */
        /* <DEDUP_REMOVED lines=19> */
[----:B------:R-:W-:Y:S01]  /*5150*/  IMAD.MOV.U32 R21, RZ, RZ, 0x0 ;  /* 0x00000000ff157424 */ /* 0x000fe200078e00ff */
[----:B------:R-:W-:-:S07]  /*5160*/  MOV R20, 0x5180 ;  /* 0x0000518000147802 */ /* 0x000fce0000000f00 */
[----:B------:R-:W-:Y:S05]  /*5170*/  CALL.REL.NOINC `($__internal_0_$__cuda_sm20_div_rn_f64_full) ;  /* 0x00000024009c7944 */ /* 0x000fea0003c00000 */
[----:B------:R-:W-:Y:S01]  /*5180*/  IMAD.MOV.U32 R30, RZ, RZ, R4 ;  /* 0x000000ffff1e7224 */ /* 0x000fe200078e0004 */
[----:B------:R-:W-:-:S07]  /*5190*/  MOV R31, R5 ;  /* 0x00000005001f7202 */ /* 0x000fce0000000f00 */
.L_x_98:
[----:B------:R-:W-:Y:S05]  /*51a0*/  BSYNC.RECONVERGENT B6 ;  /* 0x0000000000067941 */ /* 0x000fea0003800200 */
.L_x_97:
[----:B------:R-:W-:-:S06]  /*51b0*/  DSETP.GT.AND P0, PT, R30, 1, PT ;  /* 0x3ff000001e00742a */ /* 0x000fcc0003f04000 */
[----:B------:R-:W-:-:S14]  /*51c0*/  DSETP.LT.OR P0, PT, R30, RZ, P0 ;  /* 0x000000ff1e00722a */ /* 0x000fdc0000701400 */
[----:B------:R-:W-:Y:S05]  /*51d0*/  @P0 BRA `(.L_x_96) ;  /* 0x0000000400200947 */ /* 0x000fea0003800000 */
[----:B------:R-:W0:Y:S01]  /*51e0*/  MUFU.RCP64H R5, R17 ;  /* 0x0000001100057308 */ /* 0x000e220000001800 */
[----:B------:R-:W-:Y:S02]  /*51f0*/  IMAD.MOV.U32 R4, RZ, RZ, 0x1 ;  /* 0x00000001ff047424 */ /* 0x000fe400078e00ff */
[----:B------:R-:W-:Y:S01]  /*5200*/  FMUL R3, R158, R175 ;  /* 0x000000af9e037220 */ /* 0x000fe20000400000 */
[C---:B------:R-:W-:Y:S01]  /*5210*/  FMUL R0, R164.reuse, R173 ;  /* 0x000000ada4007220 */ /* 0x040fe20000400000 */
[----:B------:R-:W-:Y:S02]  /*5220*/  BSSY.RECONVERGENT B6, `(.L_x_99) ;  /* 0x000001c000067945 */ /* 0x000fe40003800200 */
[-C--:B------:R-:W-:Y:S01]  /*5230*/  FFMA R164, R164, R172.reuse, -R3 ;  /* 0x000000aca4a47223 */ /* 0x080fe20000000803 */
[C---:B------:R-:W-:Y:S01]  /*5240*/  FMUL R3, R159.reuse, R172 ;  /* 0x000000ac9f037220 */ /* 0x040fe20000400000 */
[----:B------:R-:W-:Y:S02]  /*5250*/  FFMA R159, R159, R175, -R0 ;  /* 0x000000af9f9f7223 */ /* 0x000fe40000000800 */
[----:B------:R-:W-:Y:S01]  /*5260*/  FMUL R0, R164, R38 ;  /* 0x00000026a4007220 */ /* 0x000fe20000400000 */
[----:B------:R-:W-:-:S03]  /*5270*/  FFMA R158, R158, R173, -R3 ;  /* 0x000000ad9e9e7223 */ /* 0x000fc60000000803 */
[----:B------:R-:W-:Y:S01]  /*5280*/  FFMA R3, R159, -R63, -R0 ;  /* 0x8000003f9f037223 */ /* 0x000fe20000000800 */
[----:B0-----:R-:W-:-:S03]  /*5290*/  DFMA R6, -R16, R4, 1 ;  /* 0x3ff000001006742b */ /* 0x001fc60000000104 */
[----:B------:R-:W-:-:S05]  /*52a0*/  FFMA R3, R158, -R60, R3 ;  /* 0x8000003c9e037223 */ /* 0x000fca0000000003 */
        /* <DEDUP_REMOVED lines=16> */
[----:B------:R-:W-:Y:S01]  /*53b0*/  IMAD.MOV.U32 R7, RZ, RZ, R17 ;  /* 0x000000ffff077224 */ /* 0x000fe200078e0011 */
[----:B------:R-:W-:-:S07]  /*53c0*/  MOV R21, 0x0 ;  /* 0x0000000000157802 */ /* 0x000fce0000000f00 */
[----:B------:R-:W-:Y:S05]  /*53d0*/  CALL.REL.NOINC `($__internal_0_$__cuda_sm20_div_rn_f64_full) ;  /* 0x0000002400047944 */ /* 0x000fea0003c00000 */
.L_x_100:
[----:B------:R-:W-:Y:S05]  /*53e0*/  BSYNC.RECONVERGENT B6 ;  /* 0x0000000000067941 */ /* 0x000fea0003800200 */
.L_x_99:
[----:B------:R-:W-:-:S08]  /*53f0*/  DADD R30, R4, R30 ;  /* 0x00000000041e7229 */ /* 0x000fd0000000001e */
[----:B------:R-:W-:-:S06]  /*5400*/  DSETP.GT.AND P0, PT, R30, 1, PT ;  /* 0x3ff000001e00742a */ /* 0x000fcc0003f04000 */
[----:B------:R-:W-:-:S14]  /*5410*/  DSETP.LT.OR P0, PT, R4, RZ, P0 ;  /* 0x000000ff0400722a */ /* 0x000fdc0000701400 */
[----:B------:R-:W-:Y:S05]  /*5420*/  @P0 BRA `(.L_x_96) ;  /* 0x00000000008c0947 */ /* 0x000fea0003800000 */
[----:B------:R-:W0:Y:S01]  /*5430*/  MUFU.RCP64H R5, R17 ;  /* 0x0000001100057308 */ /* 0x000e220000001800 */
[----:B------:R-:W-:Y:S02]  /*5440*/  IMAD.MOV.U32 R4, RZ, RZ, 0x1 ;  /* 0x00000001ff047424 */ /* 0x000fe400078e00ff */
[----:B------:R-:W-:Y:S01]  /*5450*/  FMUL R0, R157, R159 ;  /* 0x0000009f9d007220 */ /* 0x000fe20000400000 */
[----:B------:R-:W-:Y:S03]  /*5460*/  BSSY.RECONVERGENT B6, `(.L_x_101) ;  /* 0x0000017000067945 */ /* 0x000fe60003800200 */
        /* <DEDUP_REMOVED lines=22> */
.L_x_102:
[----:B------:R-:W-:Y:S05]  /*55d0*/  BSYNC.RECONVERGENT B6 ;  /* 0x0000000000067941 */ /* 0x000fea0003800200 */
.L_x_101:
        /* <DEDUP_REMOVED lines=8> */
.L_x_96:
[----:B------:R-:W-:Y:S05]  /*5660*/  BSYNC.RECONVERGENT B7 ;  /* 0x0000000000077941 */ /* 0x000fea0003800200 */
.L_x_95:
[----:B------:R-:W-:Y:S01]  /*5670*/  ISETP.NE.AND P1, PT, R167, RZ, PT ;  /* 0x000000ffa700720c */ /* 0x000fe20003f25270 */
[----:B------:R-:W-:Y:S01]  /*5680*/  VIADD R149, R149, 0x1 ;  /* 0x0000000195957836 */ /* 0x000fe20000000000 */
[----:B------:R-:W-:-:S05]  /*5690*/  IADD3 R26, P0, PT, R26, 0x4c, RZ ;  /* 0x0000004c1a1a7810 */ /* 0x000fca0007f1e0ff */
[----:B------:R-:W-:-:S06]  /*56a0*/  IMAD.X R27, RZ, RZ, R27, P0 ;  /* 0x000000ffff1b7224 */ /* 0x000fcc00000e061b */
[----:B------:R-:W-:Y:S05]  /*56b0*/  @P1 BRA `(.L_x_103) ;  /* 0xfffffff400801947 */ /* 0x000fea000383ffff */
.L_x_94:
[----:B------:R-:W-:Y:S05]  /*56c0*/  BSYNC.RECONVERGENT B8 ;  /* 0x0000000000087941 */ /* 0x000fea0003800200 */
.L_x_93:
[----:B------:R-:W-:Y:S01]  /*56d0*/  ISETP.NE.AND P0, PT, R142, R79, PT ;  /* 0x0000004f8e00720c */ /* 0x000fe20003f05270 */
[----:B------:R-:W-:Y:S01]  /*56e0*/  BSSY.RECONVERGENT B7, `(.L_x_104) ;  /* 0x0000069000077945 */ /* 0x000fe20003800200 */
[----:B------:R-:W-:Y:S01]  /*56f0*/  HFMA2 R0, -RZ, RZ, 0, 0 ;  /* 0x00000000ff007431 */ /* 0x000fe200000001ff */
[----:B0-----:R-:W-:-:S10]  /*5700*/  CS2R R4, SRZ ;  /* 0x0000000000047805 */ /* 0x001fd4000001ff00 */
[----:B------:R-:W-:Y:S05]  /*5710*/  @P0 BRA `(.L_x_105) ;  /* 0x0000000400940947 */ /* 0x000fea0003800000 */
[----:B------:R-:W-:Y:S01]  /*5720*/  FMUL R3, R61, R38 ;  /* 0x000000263d037220 */ /* 0x000fe20000400000 */
[----:B------:R-:W-:Y:S02]  /*5730*/  R2UR UR4, R28 ;  /* 0x000000001c0472ca */ /* 0x000fe400000e0000 */
[----:B------:R-:W-:Y:S01]  /*5740*/  R2UR UR5, R29 ;  /* 0x000000001d0572ca */ /* 0x000fe200000e0000 */
[----:B------:R-:W-:Y:S01]  /*5750*/  FFMA R0, R46, -R63, -R3 ;  /* 0x8000003f2e007223 */ /* 0x000fe20000000803 */
[----:B------:R-:W-:-:S03]  /*5760*/  ISETP.NE.AND P3, PT, R166, RZ, PT ;  /* 0x000000ffa600720c */ /* 0x000fc60003f65270 */
[----:B------:R-:W-:-:S04]  /*5770*/  FFMA R0, -R47, R60, R0 ;  /* 0x0000003c2f007223 */ /* 0x000fc80000000100 */
[-C--:B------:R-:W-:Y:S01]  /*5780*/  FFMA R5, -R109, R0.reuse, -R38 ;  /* 0x000000006d057223 */ /* 0x080fe20000000926 */
[----:B------:R-:W-:-:S03]  /*5790*/  FFMA R4, -R108, R0, -R63 ;  /* 0x000000006c047223 */ /* 0x000fc6000000093f */
[----:B------:R-:W-:Y:S01]  /*57a0*/  FMUL R7, R5, R44 ;  /* 0x0000002c05077220 */ /* 0x000fe20000400000 */
[----:B------:R-:W-:Y:S01]  /*57b0*/  FFMA R5, -R103, R0, -R60 ;  /* 0x0000000067057223 */ /* 0x000fe2000000093c */
[----:B------:R-:W-:Y:S01]  /*57c0*/  IMAD.MOV.U32 R16, RZ, RZ, RZ ;  /* 0x000000ffff107224 */ /* 0x000fe200078e00ff */
[----:B------:R0:W5:Y:S01]  /*57d0*/  LDG.E R26, desc[UR4][R18.64+0xc] ;  /* 0x00000c04121a7981 */ /* 0x000162000c1e1900 */
[----:B------:R-:W-:Y:S01]  /*57e0*/  FFMA R4, -R4, R45, -R7 ;  /* 0x0000002d04047223 */ /* 0x000fe20000000907 */
[----:B------:R-:W-:Y:S01]  /*57f0*/  IMAD.MOV.U32 R0, RZ, RZ, RZ ;  /* 0x000000ffff007224 */ /* 0x000fe200078e00ff */
[----:B------:R-:W-:Y:S02]  /*5800*/  BSSY.RECONVERGENT B6, `(.L_x_106) ;  /* 0x0000026000067945 */ /* 0x000fe40003800200 */
[----:B------:R-:W-:-:S06]  /*5810*/  FFMA R4, R5, -R2, R4 ;  /* 0x8000000205047223 */ /* 0x000fcc0000000004 */
[----:B------:R-:W2:Y:S02]  /*5820*/  F2F.F64.F32 R4, R4 ;  /* 0x0000000400047310 */ /* 0x000ea40000201800 */
[----:B--2---:R-:W-:Y:S01]  /*5830*/  DSETP.MAX.AND P0, P1, RZ, R4, PT ;  /* 0x00000004ff00722a */ /* 0x004fe2000390f000 */
[----:B------:R-:W-:Y:S01]  /*5840*/  IMAD.MOV.U32 R7, RZ, RZ, R5 ;  /* 0x000000ffff077224 */ /* 0x000fe200078e0005 */
[----:B------:R-:W-:-:S04]  /*5850*/  MOV R17, R4 ;  /* 0x0000000400117202 */ /* 0x000fc80000000f00 */
[----:B------:R-:W-:Y:S01]  /*5860*/  FSEL R9, R0, R7, P0 ;  /* 0x0000000700097208 */ /* 0x000fe20000000000 */
[----:B------:R-:W-:Y:S01]  /*5870*/  FFMA R0, R46, R63, R3 ;  /* 0x0000003f2e007223 */ /* 0x000fe20000000003 */
[----:B------:R-:W-:-:S03]  /*5880*/  SEL R16, R16, R17, P0 ;  /* 0x0000001110107207 */ /* 0x000fc60000000000 */
[----:B------:R-:W-:-:S03]  /*5890*/  FFMA R60, R47, R60, R0 ;  /* 0x0000003c2f3c7223 */ /* 0x000fc60000000000 */
[----:B------:R-:W-:-:S05]  /*58a0*/  @P1 LOP3.LUT R9, R7, 0x80000, RZ, 0xfc, !PT ;  /* 0x0008000007091812 */ /* 0x000fca00078efcff */
[----:B------:R-:W-:-:S06]  /*58b0*/  IMAD.MOV.U32 R17, RZ, RZ, R9 ;  /* 0x000000ffff117224 */ /* 0x000fcc00078e0009 */
[----:B------:R-:W-:-:S06]  /*58c0*/  DSETP.NEU.AND P1, PT, R16, RZ, PT ;  /* 0x000000ff1000722a */ /* 0x000fcc0003f2d000 */
[----:B------:R-:W-:-:S08]  /*58d0*/  ISETP.GE.OR P2, PT, R25, RZ, P1 ;  /* 0x000000ff1900720c */ /* 0x000fd00000f46670 */
[----:B------:R-:W-:Y:S02]  /*58e0*/  @!P1 SEL R5, R17, RZ, P3 ;  /* 0x000000ff11059207 */ /* 0x000fe40001800000 */
[----:B------:R-:W-:Y:S02]  /*58f0*/  @!P1 PLOP3.LUT P0, PT, P3, PT, PT, 0x80, 0x8 ;  /* 0x000000000008981c */ /* 0x000fe40001f0f070 */
[----:B------:R-:W-:Y:S02]  /*5900*/  @!P1 MOV R4, RZ ;  /* 0x000000ff00049202 */ /* 0x000fe40000000f00 */
[----:B------:R-:W-:Y:S01]  /*5910*/  @!P2 LOP3.LUT R5, R5, 0x7ff00000, RZ, 0xfc, !PT ;  /* 0x7ff000000505a812 */ /* 0x000fe200078efcff */
[----:B0-----:R-:W-:Y:S08]  /*5920*/  @!P1 BRA `(.L_x_107) ;  /* 0x00000000004c9947 */ /* 0x001ff00003800000 */
[----:B------:R-:W-:Y:S01]  /*5930*/  DADD R4, -RZ, |R16| ;  /* 0x00000000ff047229 */ /* 0x000fe20000000510 */
[----:B------:R-:W-:Y:S01]  /*5940*/  IMAD.MOV.U32 R6, RZ, RZ, R24 ;  /* 0x000000ffff067224 */ /* 0x000fe200078e0018 */
[----:B------:R-:W-:Y:S01]  /*5950*/  MOV R20, 0x5990 ;  /* 0x0000599000147802 */ /* 0x000fe20000000f00 */
[----:B------:R-:W-:Y:S01]  /*5960*/  IMAD.MOV.U32 R7, RZ, RZ, R25 ;  /* 0x000000ffff077224 */ /* 0x000fe200078e0019 */
[----:B------:R-:W-:-:S07]  /*5970*/  MOV R21, 0x0 ;  /* 0x0000000000157802 */ /* 0x000fce0000000f00 */
[----:B-1---5:R-:W-:Y:S05]  /*5980*/  CALL.REL.NOINC `($_Z13kernel_render4vec3S_iidP6uchar4S1_iiP4trigP5Lightiii$__internal_accurate_pow) ;  /* 0x0000002c00547944 */ /* 0x022fea0003c00000 */
[----:B------:R-:W-:Y:S01]  /*5990*/  DADD R6, -RZ, -R4 ;  /* 0x00000000ff067229 */ /* 0x000fe20000000904 */
[----:B------:R-:W-:Y:S01]  /*59a0*/  ISETP.NE.U32.AND P0, PT, R118, RZ, PT ;  /* 0x000000ff7600720c */ /* 0x000fe20003f05070 */
[----:B------:R-:W-:Y:S01]  /*59b0*/  DSETP.NEU.AND P2, PT, R22, R24, PT ;  /* 0x000000181600722a */ /* 0x000fe20003f4d000 */
[----:B------:R-:W-:Y:S02]  /*59c0*/  ISETP.GE.AND P1, PT, R17, RZ, PT ;  /* 0x000000ff1100720c */ /* 0x000fe40003f26270 */
[----:B------:R-:W-:Y:S02]  /*59d0*/  ISETP.NE.AND.EX P0, PT, R117, -0x80000000, PT, P0 ;  /* 0x800000007500780c */ /* 0x000fe40003f05300 */
[----:B------:R-:W-:-:S03]  /*59e0*/  ISETP.NE.AND P6, PT, R165, RZ, PT ;  /* 0x000000ffa500720c */ /* 0x000fc60003fc5270 */
[-C--:B------:R-:W-:Y:S02]  /*59f0*/  FSEL R3, R6, R4.reuse, !P0 ;  /* 0x0000000406037208 */ /* 0x080fe40004000000 */
[-C--:B------:R-:W-:Y:S02]  /*5a00*/  FSEL R0, R7, R5.reuse, !P0 ;  /* 0x0000000507007208 */ /* 0x080fe40004000000 */
[----:B------:R-:W-:Y:S02]  /*5a10*/  FSEL R4, R3, R4, !P1 ;  /* 0x0000000403047208 */ /* 0x000fe40004800000 */
[----:B------:R-:W-:Y:S02]  /*5a20*/  FSEL R5, R0, R5, !P1 ;  /* 0x0000000500057208 */ /* 0x000fe40004800000 */
[----:B------:R-:W-:Y:S02]  /*5a30*/  PLOP3.LUT P0, PT, P6, PT, PT, 0x8, 0x80 ;  /* 0x000000000080781c */ /* 0x000fe4000370e170 */
[----:B------:R-:W-:-:S02]  /*5a40*/  @!P1 FSEL R4, R4, RZ, !P2 ;  /* 0x000000ff04049208 */ /* 0x000fc40005000000 */
[----:B------:R-:W-:-:S09]  /*5a50*/  @!P1 FSEL R5, R5, -QNAN , !P2 ;  /* 0xfff8000005059808 */ /* 0x000fd20005000000 */
.L_x_107:
[----:B------:R-:W-:Y:S05]  /*5a60*/  BSYNC.RECONVERGENT B6 ;  /* 0x0000000000067941 */ /* 0x000fea0003800200 */
.L_x_106:
[----:B------:R-:W-:Y:S01]  /*5a70*/  DADD R6, R24, R16 ;  /* 0x0000000018067229 */ /* 0x000fe20000000010 */
[----:B------:R-:W-:Y:S09]  /*5a80*/  BSSY.RECONVERGENT B0, `(.L_x_108) ;  /* 0x0000018000007945 */ /* 0x000ff20003800200 */
[----:B------:R-:W-:-:S04]  /*5a90*/  LOP3.LUT R6, R7, 0x7ff00000, RZ, 0xc0, !PT ;  /* 0x7ff0000007067812 */ /* 0x000fc800078ec0ff */
[----:B------:R-:W-:-:S13]  /*5aa0*/  ISETP.NE.AND P1, PT, R6, 0x7ff00000, PT ;  /* 0x7ff000000600780c */ /* 0x000fda0003f25270 */
[----:B------:R-:W-:Y:S05]  /*5ab0*/  @P1 BRA `(.L_x_109) ;  /* 0x0000000000501947 */ /* 0x000fea0003800000 */
[----:B------:R-:W-:-:S13]  /*5ac0*/  FSETP.NAN.AND P1, PT, R94, R94, PT ;  /* 0x0000005e5e00720b */ /* 0x000fda0003f28000 */
[----:B------:R-:W-:Y:S01]  /*5ad0*/  @P1 DADD R4, R24, R16 ;  /* 0x0000000018041229 */ /* 0x000fe20000000010 */
[----:B------:R-:W-:Y:S10]  /*5ae0*/  @P1 BRA `(.L_x_109) ;  /* 0x0000000000441947 */ /* 0x000ff40003800000 */
[----:B------:R-:W-:-:S06]  /*5af0*/  DSETP.NEU.AND P2, PT, |R24|, +INF , PT ;  /* 0x7ff000001800742a */ /* 0x000fcc0003f4d200 */
[----:B------:R-:W-:-:S08]  /*5b00*/  ISETP.GE.OR P3, PT, R25, RZ, P2 ;  /* 0x000000ff1900720c */ /* 0x000fd00001766670 */
[----:B------:R-:W-:Y:S01]  /*5b10*/  @!P2 DSETP.GT.AND P1, PT, |R16|, 1, PT ;  /* 0x3ff000001000a42a */ /* 0x000fe20003f24200 */
[----:B------:R-:W-:-:S05]  /*5b20*/  @!P2 IMAD.MOV.U32 R4, RZ, RZ, RZ ;  /* 0x000000ffff04a224 */ /* 0x000fca00078e00ff */
[----:B------:R-:W-:-:S04]  /*5b30*/  @!P2 SEL R0, RZ, 0x7ff00000, !P1 ;  /* 0x7ff00000ff00a807 */ /* 0x000fc80004800000 */
[----:B------:R-:W-:-:S05]  /*5b40*/  @!P3 LOP3.LUT R0, R0, 0x7ff00000, RZ, 0x3c, !PT ;  /* 0x7ff000000000b812 */ /* 0x000fca00078e3cff */
[----:B------:R-:W-:Y:S01]  /*5b50*/  @!P2 IMAD.MOV.U32 R5, RZ, RZ, R0 ;  /* 0x000000ffff05a224 */ /* 0x000fe200078e0000 */
[----:B------:R-:W-:Y:S06]  /*5b60*/  @!P2 BRA `(.L_x_109) ;  /* 0x000000000024a947 */ /* 0x000fec0003800000 */
[----:B------:R-:W-:-:S14]  /*5b70*/  DSETP.NEU.AND P2, PT, |R16|, +INF , PT ;  /* 0x7ff000001000742a */ /* 0x000fdc0003f4d200 */
[----:B------:R-:W-:Y:S01]  /*5b80*/  @!P2 LOP3.LUT R0, R25, 0x7fffffff, RZ, 0xc0, !PT ;  /* 0x7fffffff1900a812 */ /* 0x000fe200078ec0ff */
[----:B------:R-:W-:Y:S01]  /*5b90*/  @!P2 IMAD.MOV.U32 R4, RZ, RZ, RZ ;  /* 0x000000ffff04a224 */ /* 0x000fe200078e00ff */
[----:B------:R-:W-:Y:S02]  /*5ba0*/  @!P2 IADD3 R3, PT, PT, R134, -0x80000000, RZ ;  /* 0x800000008603a810 */ /* 0x000fe40007ffe0ff */
[----:B------:R-:W-:-:S04]  /*5bb0*/  @!P2 ISETP.NE.AND P1, PT, R0, 0x3fe00000, PT ;  /* 0x3fe000000000a80c */ /* 0x000fc80003f25270 */
[-C--:B------:R-:W-:Y:S02]  /*5bc0*/  @!P2 SEL R3, R3, R134.reuse, P1 ;  /* 0x000000860303a207 */ /* 0x080fe40000800000 */
[----:B------:R-:W-:Y:S02]  /*5bd0*/  @!P2 ISETP.GE.AND P1, PT, R17, RZ, PT ;  /* 0x000000ff1100a20c */ /* 0x000fe40003f26270 */
[----:B------:R-:W-:-:S04]  /*5be0*/  @!P2 SEL R3, R3, R134, P0 ;  /* 0x000000860303a207 */ /* 0x000fc80000000000 */
[----:B------:R-:W-:-:S07]  /*5bf0*/  @!P2 SEL R5, R3, R134, !P1 ;  /* 0x000000860305a207 */ /* 0x000fce0004800000 */
.L_x_109:
[----:B------:R-:W-:Y:S05]  /*5c00*/  BSYNC.RECONVERGENT B0 ;  /* 0x0000000000007941 */ /* 0x000fea0003800200 */
.L_x_108:
[----:B------:R-:W0:Y:S01]  /*5c10*/  F2F.F64.F32 R8, R60 ;  /* 0x0000003c00087310 */ /* 0x000e220000201800 */
[----:B------:R-:W-:Y:S01]  /*5c20*/  FSETP.NEU.AND P0, PT, R94, RZ, PT ;  /* 0x000000ff5e00720b */ /* 0x000fe20003f0d000 */
[----:B------:R-:W-:Y:S01]  /*5c30*/  DSETP.NEU.AND P1, PT, R16, 1, PT ;  /* 0x3ff000001000742a */ /* 0x000fe20003f2d000 */
[----:B------:R-:W-:Y:S02]  /*5c40*/  IMAD.MOV.U32 R0, RZ, RZ, RZ ;  /* 0x000000ffff007224 */ /* 0x000fe400078e00ff */
[----:B------:R-:W-:Y:S01]  /*5c50*/  FSEL R4, R4, RZ, P0 ;  /* 0x000000ff04047208 */ /* 0x000fe20000000000 */
[----:B------:R-:W-:Y:S01]  /*5c60*/  IMAD.MOV.U32 R10, RZ, RZ, RZ ;  /* 0x000000ffff0a7224 */ /* 0x000fe200078e00ff */
[----:B------:R-:W-:Y:S01]  /*5c70*/  FSEL R5, R5, 1.875, P0 ;  /* 0x3ff0000005057808 */ /* 0x000fe20000000000 */
[----:B-----5:R-:W2:Y:S01]  /*5c80*/  F2F.F64.F32 R6, R26 ;  /* 0x0000001a00067310 */ /* 0x020ea20000201800 */
[----:B------:R-:W-:Y:S02]  /*5c90*/  FSEL R4, R4, RZ, P1 ;  /* 0x000000ff04047208 */ /* 0x000fe40000800000 */
[----:B------:R-:W-:Y:S01]  /*5ca0*/  FSEL R5, R5, 1.875, P1 ;  /* 0x3ff0000005057808 */ /* 0x000fe20000800000 */
[----:B0-----:R-:W-:Y:S01]  /*5cb0*/  DSETP.MAX.AND P0, P1, RZ, R8, PT ;  /* 0x00000008ff00722a */ /* 0x001fe2000390f000 */
[----:B------:R-:W-:-:S05]  /*5cc0*/  MOV R11, R9 ;  /* 0x00000009000b7202 */ /* 0x000fca0000000f00 */
[----:B------:R-:W-:Y:S01]  /*5cd0*/  FSEL R13, R0, R11, P0 ;  /* 0x0000000b000d7208 */ /* 0x000fe20000000000 */
[----:B--2---:R-:W-:Y:S01]  /*5ce0*/  DMUL R4, R6, R4 ;  /* 0x0000000406047228 */ /* 0x004fe20000000000 */
[----:B------:R-:W-:-:S05]  /*5cf0*/  SEL R10, R10, R8, P0 ;  /* 0x000000080a0a7207 */ /* 0x000fca0000000000 */
[----:B------:R-:W0:Y:S01]  /*5d00*/  F2F.F32.F64 R3, R4 ;  /* 0x0000000400037310 */ /* 0x000e220000301000 */
[----:B------:R-:W-:-:S05]  /*5d10*/  @P1 LOP3.LUT R13, R11, 0x80000, RZ, 0xfc, !PT ;  /* 0x000800000b0d1812 */ /* 0x000fca00078efcff */
[----:B------:R-:W-:-:S06]  /*5d20*/  IMAD.MOV.U32 R11, RZ, RZ, R13 ;  /* 0x000000ffff0b7224 */ /* 0x000fcc00078e000d */
[----:B------:R-:W-:Y:S01]  /*5d30*/  DMUL R6, R6, R10 ;  /* 0x0000000a06067228 */ /* 0x000fe20000000000 */
[----:B0-----:R-:W0:Y:S08]  /*5d40*/  F2F.F64.F32 R8, R3 ;  /* 0x0000000300087310 */ /* 0x001e300000201800 */
[----:B------:R2:W3:Y:S01]  /*5d50*/  F2F.F32.F64 R0, R6 ;  /* 0x0000000600007310 */ /* 0x0004e20000301000 */
[----:B0-----:R-:W-:-:S11]  /*5d60*/  DMUL R4, R8, 255 ;  /* 0x406fe00008047828 */ /* 0x001fd60000000000 */
.L_x_105:
[----:B------:R-:W-:Y:S05]  /*5d70*/  BSYNC.RECONVERGENT B7 ;  /* 0x0000000000077941 */ /* 0x000fea0003800200 */
.L_x_104:
[C---:B------:R-:W-:Y:S02]  /*5d80*/  R2UR UR4, R28.reuse ;  /* 0x000000001c0472ca */ /* 0x040fe400000e0000 */
[C---:B------:R-:W-:Y:S02]  /*5d90*/  R2UR UR5, R29.reuse ;  /* 0x000000001d0572ca */ /* 0x040fe400000e0000 */
[----:B------:R-:W-:Y:S02]  /*5da0*/  R2UR UR6, R28 ;  /* 0x000000001c0672ca */ /* 0x000fe400000e0000 */
[----:B------:R-:W-:-:S09]  /*5db0*/  R2UR UR7, R29 ;  /* 0x000000001d0772ca */ /* 0x000fd200000e0000 */
[----:B------:R-:W4:Y:S04]  /*5dc0*/  LDG.E R3, desc[UR4][R18.64+0x10] ;  /* 0x0000100412037981 */ /* 0x000f28000c1e1900 */
[----:B------:R-:W5:Y:S04]  /*5dd0*/  LDG.E R12, desc[UR6][R18.64+0x14] ;  /* 0x00001406120c7981 */ /* 0x000f68000c1e1900 */
[----:B------:R-:W5:Y:S01]  /*5de0*/  LDG.E R16, desc[UR4][R18.64+0x18] ;  /* 0x0000180412107981 */ /* 0x000f62000c1e1900 */
[----:B--2---:R-:W4:Y:S01]  /*5df0*/  I2F.U16 R6, R110 ;  /* 0x0000006e00067306 */ /* 0x004f220000101000 */
[----:B------:R-:W-:-:S04]  /*5e00*/  IADD3 R135, PT, PT, R135, 0x1, RZ ;  /* 0x0000000187877810 */ /* 0x000fc80007ffe0ff */
[----:B------:R-:W-:-:S03]  /*5e10*/  ISETP.NE.AND P0, PT, R135, R52, PT ;  /* 0x000000348700720c */ /* 0x000fc60003f05270 */
[----:B------:R-:W5:Y:S08]  /*5e20*/  I2F.U16 R13, R127 ;  /* 0x0000007f000d7306 */ /* 0x000f700000101000 */
[----:B------:R-:W0:Y:S08]  /*5e30*/  I2F.U16 R17, R132 ;  /* 0x0000008400117306 */ /* 0x000e300000101000 */
[----:B------:R-:W-:Y:S08]  /*5e40*/  F2F.F64.F32 R8, R92 ;  /* 0x0000005c00087310 */ /* 0x000ff00000201800 */
[----:B------:R-:W-:Y:S08]  /*5e50*/  F2F.F64.F32 R10, R125 ;  /* 0x0000007d000a7310 */ /* 0x000ff00000201800 */
[----:B------:R-:W-:Y:S01]  /*5e60*/  F2F.F64.F32 R14, R124 ;  /* 0x0000007c000e7310 */ /* 0x000fe20000201800 */
[----:B----4-:R-:W-:-:S04]  /*5e70*/  FMUL R3, R3, R6 ;  /* 0x0000000603037220 */ /* 0x010fc80000400000 */
[----:B---3--:R-:W-:Y:S01]  /*5e80*/  FMUL R6, R3, R0 ;  /* 0x0000000003067220 */ /* 0x008fe20000400000 */
[----:B-----5:R-:W-:-:S03]  /*5e90*/  FMUL R13, R12, R13 ;  /* 0x0000000d0c0d7220 */ /* 0x020fc60000400000 */
[----:B------:R-:W-:Y:S01]  /*5ea0*/  FMUL R3, R93, R6 ;  /* 0x000000065d037220 */ /* 0x000fe20000400000 */
[----:B0-----:R-:W-:Y:S01]  /*5eb0*/  FMUL R17, R16, R17 ;  /* 0x0000001110117220 */ /* 0x001fe20000400000 */
[-C--:B------:R-:W-:Y:S02]  /*5ec0*/  FMUL R12, R13, R0.reuse ;  /* 0x000000000d0c7220 */ /* 0x080fe40000400000 */
[----:B------:R-:W0:Y:S01]  /*5ed0*/  F2F.F64.F32 R6, R3 ;  /* 0x0000000300067310 */ /* 0x000e220000201800 */
[----:B------:R-:W-:Y:S01]  /*5ee0*/  FMUL R0, R17, R0 ;  /* 0x0000000011007220 */ /* 0x000fe20000400000 */
[----:B------:R-:W-:-:S03]  /*5ef0*/  FMUL R18, R93, R12 ;  /* 0x0000000c5d127220 */ /* 0x000fc60000400000 */
[----:B------:R-:W-:-:S03]  /*5f00*/  FMUL R0, R93, R0 ;  /* 0x000000005d007220 */ /* 0x000fc60000400000 */
[----:B------:R-:W2:Y:S01]  /*5f10*/  F2F.F64.F32 R12, R18 ;  /* 0x00000012000c7310 */ /* 0x000ea20000201800 */
[----:B0-----:R-:W-:-:S07]  /*5f20*/  DFMA R6, R8, R4, R6 ;  /* 0x000000040806722b */ /* 0x001fce0000000006 */
[----:B------:R-:W0:Y:S01]  /*5f30*/  F2F.F64.F32 R16, R0 ;  /* 0x0000000000107310 */ /* 0x000e220000201800 */
[----:B------:R-:W-:-:S07]  /*5f40*/  DADD R6, R6, R10 ;  /* 0x0000000006067229 */ /* 0x000fce000000000a */
[----:B------:R-:W3:Y:S01]  /*5f50*/  F2F.F64.F32 R10, R119 ;  /* 0x00000077000a7310 */ /* 0x000ee20000201800 */
[CC--:B--2---:R-:W-:Y:S02]  /*5f60*/  DFMA R12, R8.reuse, R4.reuse, R12 ;  /* 0x00000004080c722b */ /* 0x0c4fe4000000000c */
[----:B0-----:R-:W-:-:S05]  /*5f70*/  DFMA R16, R8, R4, R16 ;  /* 0x000000040810722b */ /* 0x001fca0000000010 */
[----:B------:R0:W2:Y:S01]  /*5f80*/  F2F.F32.F64 R125, R6 ;  /* 0x00000006007d7310 */ /* 0x0000a20000301000 */
[----:B------:R-:W-:Y:S02]  /*5f90*/  DADD R12, R12, R14 ;  /* 0x000000000c0c7229 */ /* 0x000fe4000000000e */
[----:B---3--:R-:W-:-:S05]  /*5fa0*/  DADD R10, R16, R10 ;  /* 0x00000000100a7229 */ /* 0x008fca000000000a */
[----:B------:R0:W3:Y:S08]  /*5fb0*/  F2F.F32.F64 R124, R12 ;  /* 0x0000000c007c7310 */ /* 0x0000f00000301000 */
[----:B------:R0:W4:Y:S01]  /*5fc0*/  F2F.F32.F64 R119, R10 ;  /* 0x0000000a00777310 */ /* 0x0001220000301000 */
[----:B--2---:R-:W-:Y:S05]  /*5fd0*/  @P0 BRA `(.L_x_110) ;  /* 0xffffffe400cc0947 */ /* 0x004fea000383ffff */
.L_x_83:
[----:B------:R-:W-:Y:S05]  /*5fe0*/  BSYNC.RECONVERGENT B9 ;  /* 0x0000000000097941 */ /* 0x000fea0003800200 */
.L_x_82:
[----:B------:R-:W-:Y:S01]  /*5ff0*/  LOP3.LUT R102, R102, 0xff, RZ, 0xc0, !PT ;  /* 0x000000ff66667812 */ /* 0x000fe200078ec0ff */
[----:B------:R-:W-:Y:S01]  /*6000*/  IMAD.MOV.U32 R8, RZ, RZ, 0x80000 ;  /* 0x00080000ff087424 */ /* 0x000fe200078e00ff */
[----:B------:R-:W-:Y:S02]  /*6010*/  LOP3.LUT R5, R101, 0xff, RZ, 0xc0, !PT ;  /* 0x000000ff65057812 */ /* 0x000fe400078ec0ff */
[----:B------:R-:W2:Y:S01]  /*6020*/  I2F.U16 R0, R102 ;  /* 0x0000006600007306 */ /* 0x000ea20000101000 */
[----:B------:R-:W-:Y:S02]  /*6030*/  LOP3.LUT R4, R95, 0xff, RZ, 0xc0, !PT ;  /* 0x000000ff5f047812 */ /* 0x000fe400078ec0ff */
[----:B------:R-:W-:Y:S02]  /*6040*/  LOP3.LUT R2, R68, 0xffff, RZ, 0xc0, !PT ;  /* 0x0000ffff44027812 */ /* 0x000fe400078ec0ff */
[----:B------:R-:W-:Y:S02]  /*6050*/  LOP3.LUT R62, R62, 0xffff, RZ, 0xc0, !PT ;  /* 0x0000ffff3e3e7812 */ /* 0x000fe400078ec0ff */
[----:B------:R-:W-:Y:S01]  /*6060*/  I2FP.F32.U32 R2, R2 ;  /* 0x0000000200027245 */ /* 0x000fe20000201000 */
[----:B------:R-:W3:Y:S01]  /*6070*/  I2F.U16 R5, R5 ;  /* 0x0000000500057306 */ /* 0x000ee20000101000 */
[----:B0-----:R-:W-:-:S04]  /*6080*/  LOP3.LUT R6, R69, 0xffff, RZ, 0xc0, !PT ;  /* 0x0000ffff45067812 */ /* 0x001fc800078ec0ff */
[----:B------:R-:W-:Y:S01]  /*6090*/  I2FP.F32.U32 R6, R6 ;  /* 0x0000000600067245 */ /* 0x000fe20000201000 */
[----:B--2---:R-:W-:Y:S02]  /*60a0*/  FFMA R0, R0, 0.10000000149011611938, R125 ;  /* 0x3dcccccd00007823 */ /* 0x004fe4000000007d */
[----:B------:R-:W4:Y:S02]  /*60b0*/  I2F.U16 R4, R4 ;  /* 0x0000000400047306 */ /* 0x000f240000101000 */
[----:B------:R-:W-:Y:S01]  /*60c0*/  FFMA R3, R87, R2, R0 ;  /* 0x0000000257037223 */ /* 0x000fe20000000000 */
[----:B------:R-:W-:-:S03]  /*60d0*/  I2FP.F32.U32 R0, R62 ;  /* 0x0000003e00007245 */ /* 0x000fc60000201000 */
[----:B------:R-:W-:Y:S01]  /*60e0*/  FFMA R3, R70, R71, R3 ;  /* 0x0000004746037223 */ /* 0x000fe20000000003 */
[----:B---3--:R-:W-:-:S04]  /*60f0*/  FFMA R124, R5, 0.10000000149011611938, R124 ;  /* 0x3dcccccd057c7823 */ /* 0x008fc8000000007c */
[C---:B------:R-:W-:Y:S01]  /*6100*/  FFMA R5, R87.reuse, R0, R124 ;  /* 0x0000000057057223 */ /* 0x040fe2000000007c */
[----:B------:R-:W0:Y:S01]  /*6110*/  F2F.F64.F32 R2, R3 ;  /* 0x0000000300027310 */ /* 0x000e220000201800 */
[----:B----4-:R-:W-:Y:S02]  /*6120*/  FFMA R0, R4, 0.10000000149011611938, R119 ;  /* 0x3dcccccd04007823 */ /* 0x010fe40000000077 */
[----:B------:R-:W-:Y:S02]  /*6130*/  FFMA R5, R70, R77, R5 ;  /* 0x0000004d46057223 */ /* 0x000fe40000000005 */
[----:B------:R-:W-:-:S04]  /*6140*/  FFMA R87, R87, R6, R0 ;  /* 0x0000000657577223 */ /* 0x000fc80000000000 */
[----:B------:R-:W2:Y:S01]  /*6150*/  F2F.F64.F32 R4, R5 ;  /* 0x0000000500047310 */ /* 0x000ea20000201800 */
[----:B------:R-:W-:Y:S01]  /*6160*/  FFMA R6, R70, R111, R87 ;  /* 0x0000006f46067223 */ /* 0x000fe20000000057 */
[----:B0-----:R-:W-:Y:S01]  /*6170*/  DSETP.MIN.AND P0, P1, R2, 255, PT ;  /* 0x406fe0000200742a */ /* 0x001fe20003900000 */
[----:B------:R-:W-:-:S05]  /*6180*/  MOV R0, R3 ;  /* 0x0000000300007202 */ /* 0x000fca0000000f00 */
[----:B------:R-:W0:Y:S01]  /*6190*/  F2F.F64.F32 R6, R6 ;  /* 0x0000000600067310 */ /* 0x000e220000201800 */
[----:B------:R-:W-:Y:S02]  /*61a0*/  FSEL R9, R0, 3.748046875, P0 ;  /* 0x406fe00000097808 */ /* 0x000fe40000000000 */
[----:B------:R-:W-:Y:S01]  /*61b0*/  SEL R2, R2, RZ, P0 ;  /* 0x000000ff02027207 */ /* 0x000fe20000000000 */
[----:B--2---:R-:W-:Y:S01]  /*61c0*/  DSETP.MIN.AND P2, P3, R4, 255, PT ;  /* 0x406fe0000400742a */ /* 0x004fe20003b40000 */
[----:B------:R-:W-:-:S03]  /*61d0*/  IMAD.MOV.U32 R0, RZ, RZ, R5 ;  /* 0x000000ffff007224 */ /* 0x000fc600078e0005 */
[----:B------:R-:W-:Y:S02]  /*61e0*/  @P1 LOP3.LUT R9, R8, 0x406fe000, RZ, 0xfc, !PT ;  /* 0x406fe00008091812 */ /* 0x000fe400078efcff */
[----:B------:R-:W-:Y:S01]  /*61f0*/  FSEL R11, R0, 3.748046875, P2 ;  /* 0x406fe000000b7808 */ /* 0x000fe20001000000 */
[----:B0-----:R-:W-:Y:S01]  /*6200*/  DSETP.MIN.AND P0, P1, R6, 255, PT ;  /* 0x406fe0000600742a */ /* 0x001fe20003900000 */
[----:B------:R-:W-:Y:S01]  /*6210*/  IMAD.MOV.U32 R0, RZ, RZ, R7 ;  /* 0x000000ffff007224 */ /* 0x000fe200078e0007 */
[----:B------:R-:W-:Y:S02]  /*6220*/  MOV R3, R9 ;  /* 0x0000000900037202 */ /* 0x000fe40000000f00 */
[----:B------:R-:W-:-:S03]  /*6230*/  SEL R4, R4, RZ, P2 ;  /* 0x000000ff04047207 */ /* 0x000fc60001000000 */
[----:B------:R-:W-:Y:S01]  /*6240*/  @P3 LOP3.LUT R11, R8, 0x406fe000, RZ, 0xfc, !PT ;  /* 0x406fe000080b3812 */ /* 0x000fe200078efcff */
[----:B------:R-:W0:Y:S01]  /*6250*/  F2I.U32.F64.TRUNC R2, R2 ;  /* 0x0000000200027311 */ /* 0x000e22000030d000 */
[----:B------:R-:W-:Y:S02]  /*6260*/  FSEL R9, R0, 3.748046875, P0 ;  /* 0x406fe00000097808 */ /* 0x000fe40000000000 */
[----:B------:R-:W-:Y:S02]  /*6270*/  MOV R5, R11 ;  /* 0x0000000b00057202 */ /* 0x000fe40000000f00 */
[----:B------:R-:W-:Y:S02]  /*6280*/  SEL R6, R6, RZ, P0 ;  /* 0x000000ff06067207 */ /* 0x000fe40000000000 */
[----:B------:R-:W-:Y:S01]  /*6290*/  @P1 LOP3.LUT R9, R8, 0x406fe000, RZ, 0xfc, !PT ;  /* 0x406fe00008091812 */ /* 0x000fe200078efcff */
[----:B------:R-:W2:Y:S04]  /*62a0*/  F2I.U32.F64.TRUNC R4, R4 ;  /* 0x0000000400047311 */ /* 0x000ea8000030d000 */
[----:B------:R-:W-:Y:S01]  /*62b0*/  IMAD.MOV.U32 R7, RZ, RZ, R9 ;  /* 0x000000ffff077224 */ /* 0x000fe200078e0009 */
[----:B0-----:R-:W-:-:S03]  /*62c0*/  PRMT R54, R2, 0x7610, R54 ;  /* 0x0000761002367816 */ /* 0x001fc60000000036 */
[----:B------:R3:W4:Y:S01]  /*62d0*/  F2I.U32.F64.TRUNC R0, R6 ;  /* 0x0000000600007311 */ /* 0x000722000030d000 */
[----:B--2---:R-:W-:-:S07]  /*62e0*/  PRMT R3, R4, 0x7610, R3 ;  /* 0x0000761004037816 */ /* 0x004fce0000000003 */
.L_x_44:
[----:B------:R-:W-:Y:S05]  /*62f0*/  BSYNC.RECONVERGENT B10 ;  /* 0x00000000000a7941 */ /* 0x000fea0003800200 */
.L_x_43:
[----:B------:R-:W3:Y:S01]  /*6300*/  LDL R20, [R1+0x44] ;  /* 0x0000440001147983 */ /* 0x000ee20000100800 */
[----:B------:R-:W-:Y:S01]  /*6310*/  PRMT R3, R3, 0x7604, R54 ;  /* 0x0000760403037816 */ /* 0x000fe20000000036 */
[----:B------:R2:W-:Y:S05]  /*6320*/  BMOV.32 B6, R76 ;  /* 0x0000004c06007356 */ /* 0x0005ea0000000000 */
[----:B------:R-:W3:Y:S01]  /*6330*/  LDL R21, [R1+0x48] ;  /* 0x0000480001157983 */ /* 0x000ee20000100800 */
[----:B----4-:R-:W-:Y:S01]  /*6340*/  PRMT R0, R0, 0x7054, R3 ;  /* 0x0000705400007816 */ /* 0x010fe20000000003 */
[----:B------:R4:W-:Y:S05]  /*6350*/  BMOV.32 B7, R78 ;  /* 0x0000004e07007356 */ /* 0x0009ea0000000000 */
[----:B------:R1:W-:Y:S05]  /*6360*/  BMOV.32 B8, R84 ;  /* 0x0000005408007356 */ /* 0x0003ea0000000000 */
[----:B------:R1:W-:Y:S05]  /*6370*/  BMOV.32 B9, R85 ;  /* 0x0000005509007356 */ /* 0x0003ea0000000000 */
[----:B------:R1:W-:Y:S05]  /*6380*/  BMOV.32 B10, R86 ;  /* 0x000000560a007356 */ /* 0x0003ea0000000000 */
[----:B0-----:R-:W-:Y:S01]  /*6390*/  PRMT R4, R53, 0x654, R0 ;  /* 0x0000065435047816 */ /* 0x001fe20000000000 */
[----:B------:R-:W3:Y:S04]  /*63a0*/  LDL R2, [R1+0x30] ;  /* 0x0000300001027983 */ /* 0x000ee80000100800 */
[----:B-----5:R-:W3:Y:S04]  /*63b0*/  LDL R16, [R1+0x34] ;  /* 0x0000340001107983 */ /* 0x020ee80000100800 */
[----:B------:R-:W3:Y:S04]  /*63c0*/  LDL R17, [R1+0x38] ;  /* 0x0000380001117983 */ /* 0x000ee80000100800 */
        /* <DEDUP_REMOVED lines=32> */
[----:B--2---:R-:W3:Y:S04]  /*65d0*/  LDL R76, [R1+0xc4] ;  /* 0x0000c400014c7983 */ /* 0x004ee80000100800 */
[----:B------:R-:W3:Y:S04]  /*65e0*/  LDL R77, [R1+0xc8] ;  /* 0x0000c800014d7983 */ /* 0x000ee80000100800 */
[----:B----4-:R-:W3:Y:S04]  /*65f0*/  LDL R78, [R1+0xcc] ;  /* 0x0000cc00014e7983 */ /* 0x010ee80000100800 */
[----:B------:R-:W3:Y:S04]  /*6600*/  LDL R79, [R1+0xd0] ;  /* 0x0000d000014f7983 */ /* 0x000ee80000100800 */
[----:B-1----:R-:W3:Y:S04]  /*6610*/  LDL R84, [R1+0xd4] ;  /* 0x0000d40001547983 */ /* 0x002ee80000100800 */
        /* <DEDUP_REMOVED lines=45> */
[----:B------:R0:W3:Y:S02]  /*68f0*/  LDL R175, [R1+0x18c] ;  /* 0x00018c0001af7983 */ /* 0x0000e40000100800 */
[----:B0-----:R-:W-:Y:S01]  /*6900*/  IADD3 R1, PT, PT, R1, 0x190, RZ ;  /* 0x0000019001017810 */ /* 0x001fe20007ffe0ff */
[----:B---3--:R-:W-:Y:S06]  /*6910*/  RET.REL.NODEC R20 `(_Z13kernel_render4vec3S_iidP6uchar4S1_iiP4trigP5Lightiii) ;  /* 0xffffff9414b87950 */ /* 0x008fec0003c3ffff */
        .type           $_Z13kernel_render4vec3S_iidP6uchar4S1_iiP4trigP5Lightiii$_Z7refractRK4vec3S1_ff,@function
        .size           $_Z13kernel_render4vec3S_iidP6uchar4S1_iiP4trigP5Lightiii$_Z7refractRK4vec3S1_ff,($__internal_3_$__cuda_sm20_dblrcp_rn_slowpath_v3 - $_Z13kernel_render4vec3S_iidP6uchar4S1_iiP4trigP5Lightiii$_Z7refractRK4vec3S1_ff)
$_Z13kernel_render4vec3S_iidP6uchar4S1_iiP4trigP5Lightiii$_Z7refractRK4vec3S1_ff:
[----:B------:R-:W-:Y:S01]  /*6920*/  VIADD R1, R1, 0xffffffb8 ;  /* 0xffffffb801017836 */ /* 0x000fe20000000000 */
[----:B------:R-:W-:Y:S01]  /*6930*/  MOV R10, R9 ;  /* 0x00000009000a7202 */ /* 0x000fe20000000f00 */
[----:B------:R-:W-:-:S03]  /*6940*/  IMAD.MOV.U32 R9, RZ, RZ, R8 ;  /* 0x000000ffff097224 */ /* 0x000fc600078e0008 */
        /* <DEDUP_REMOVED lines=13> */
[----:B------:R1:W-:Y:S01]  /*6a20*/  STL [R1+0x30], R24 ;  /* 0x0000301801007387 */ /* 0x0003e20000100800 */
[----:B0-----:R-:W0:Y:S05]  /*6a30*/  BMOV.32.CLEAR R26, B6 ;  /* 0x00000000061a7355 */ /* 0x001e2a0000100000 */
[----:B-1----:R-:W1:Y:S05]  /*6a40*/  BMOV.32.CLEAR R24, B7 ;  /* 0x0000000007187355 */ /* 0x002e6a0000100000 */
[----:B------:R-:W2:Y:S02]  /*6a50*/  LDCU UR4, c[0x0][0x2f8] ;  /* 0x00005f00ff0477ac */ /* 0x000ea40008000800 */
[----:B--2---:R-:W-:Y:S01]  /*6a60*/  IADD3 R7, PT, PT, R4, -UR4, RZ ;  /* 0x8000000404077c10 */ /* 0x004fe2000fffe0ff */
[----:B------:R-:W-:-:S04]  /*6a70*/  VIADD R6, R6, -UR4 ;  /* 0x8000000406067c36 */ /* 0x000fc80008000000 */
[----:B------:R-:W2:Y:S04]  /*6a80*/  LDL R18, [R7+0x4] ;  /* 0x0000040007127983 */ /* 0x000ea80000100800 */
[----:B------:R-:W2:Y:S04]  /*6a90*/  LDL R23, [R6+0x4] ;  /* 0x0000040006177983 */ /* 0x000ea80000100800 */
[----:B------:R-:W3:Y:S04]  /*6aa0*/  LDL R17, [R7] ;  /* 0x0000000007117983 */ /* 0x000ee80000100800 */
[----:B------:R-:W3:Y:S04]  /*6ab0*/  LDL R19, [R6] ;  /* 0x0000000006137983 */ /* 0x000ee80000100800 */
[----:B------:R-:W4:Y:S04]  /*6ac0*/  LDL R25, [R7+0x8] ;  /* 0x0000080007197983 */ /* 0x000f280000100800 */
[----:B------:R5:W4:Y:S01]  /*6ad0*/  LDL R27, [R6+0x8] ;  /* 0x00000800061b7983 */ /* 0x000b220000100800 */
[----:B------:R-:W-:Y:S01]  /*6ae0*/  MOV R12, 0x80000 ;  /* 0x00080000000c7802 */ /* 0x000fe20000000f00 */
[----:B------:R-:W0:Y:S01]  /*6af0*/  LDCU UR5, c[0x0][0x2fc] ;  /* 0x00005f80ff0577ac */ /* 0x000e220008000800 */
[----:B------:R-:W-:Y:S01]  /*6b00*/  BSSY.RECONVERGENT B7, `(.L_x_111) ;  /* 0x000008f000077945 */ /* 0x000fe20003800200 */
[----:B-----5:R-:W-:-:S02]  /*6b10*/  IMAD.MOV.U32 R6, RZ, RZ, 0x80000 ;  /* 0x00080000ff067424 */ /* 0x020fc400078e00ff */
[----:B--2---:R-:W-:-:S04]  /*6b20*/  FMUL R0, R18, R23 ;  /* 0x0000001712007220 */ /* 0x004fc80000400000 */
[----:B---3--:R-:W-:-:S04]  /*6b30*/  FFMA R0, R17, R19, R0 ;  /* 0x0000001311007223 */ /* 0x008fc80000000000 */
[----:B----4-:R-:W-:-:S04]  /*6b40*/  FFMA R0, R25, R27, R0 ;  /* 0x0000001b19007223 */ /* 0x010fc80000000000 */
[----:B------:R-:W2:Y:S02]  /*6b50*/  F2F.F64.F32 R2, R0 ;  /* 0x0000000000027310 */ /* 0x000ea40000201800 */
[----:B--2---:R-:W-:Y:S01]  /*6b60*/  DSETP.MIN.AND P0, P1, R2, 1, PT ;  /* 0x3ff000000200742a */ /* 0x004fe20003900000 */
[----:B------:R-:W-:-:S05]  /*6b70*/  IMAD.MOV.U32 R8, RZ, RZ, R3 ;  /* 0x000000ffff087224 */ /* 0x000fca00078e0003 */
[----:B------:R-:W-:Y:S02]  /*6b80*/  FSEL R11, R8, 1.875, P0 ;  /* 0x3ff00000080b7808 */ /* 0x000fe40000000000 */
[----:B------:R-:W-:-:S06]  /*6b90*/  SEL R2, R2, RZ, P0 ;  /* 0x000000ff02027207 */ /* 0x000fcc0000000000 */
[----:B------:R-:W-:-:S04]  /*6ba0*/  @P1 LOP3.LUT R11, R12, 0x3ff00000, RZ, 0xfc, !PT ;  /* 0x3ff000000c0b1812 */ /* 0x000fc800078efcff */
[----:B------:R-:W-:-:S04]  /*6bb0*/  MOV R3, R11 ;  /* 0x0000000b00037202 */ /* 0x000fc80000000f00 */
[----:B------:R-:W-:Y:S02]  /*6bc0*/  MOV R0, R3 ;  /* 0x0000000300007202 */ /* 0x000fe40000000f00 */
[----:B------:R-:W-:-:S06]  /*6bd0*/  DSETP.MAX.AND P0, P1, R2, -1, PT ;  /* 0xbff000000200742a */ /* 0x000fcc000390f000 */
[----:B------:R-:W-:Y:S02]  /*6be0*/  FSEL R7, R0, -1.875, P0 ;  /* 0xbff0000000077808 */ /* 0x000fe40000000000 */
[----:B------:R-:W-:-:S06]  /*6bf0*/  SEL R2, R2, RZ, P0 ;  /* 0x000000ff02027207 */ /* 0x000fcc0000000000 */
[----:B------:R-:W-:Y:S02]  /*6c00*/  @P1 LOP3.LUT R7, R6, 0xbff00000, RZ, 0xfc, !PT ;  /* 0xbff0000006071812 */ /* 0x000fe400078efcff */
[----:B------:R-:W-:-:S03]  /*6c10*/  IADD3 R6, P1, PT, R1, UR4, RZ ;  /* 0x0000000401067c10 */ /* 0x000fc6000ff3e0ff */
[----:B------:R-:W-:Y:S01]  /*6c20*/  IMAD.MOV.U32 R3, RZ, RZ, R7 ;  /* 0x000000ffff037224 */ /* 0x000fe200078e0007 */
[----:B0-----:R-:W-:-:S03]  /*6c30*/  IADD3.X R7, PT, PT, RZ, UR5, RZ, P1, !PT ;  /* 0x00000005ff077c10 */ /* 0x001fc60008ffe4ff */
[----:B------:R-:W0:Y:S02]  /*6c40*/  F2F.F32.F64 R29, R2 ;  /* 0x00000002001d7310 */ /* 0x000e240000301000 */
[----:B0-----:R-:W-:-:S13]  /*6c50*/  FSETP.GT.AND P0, PT, R29, RZ, PT ;  /* 0x000000ff1d00720b */ /* 0x001fda0003f04000 */
[----:B-1----:R-:W-:Y:S05]  /*6c60*/  @!P0 BRA `(.L_x_112) ;  /* 0x0000000000308947 */ /* 0x002fea0003800000 */
[----:B------:R-:W-:Y:S01]  /*6c70*/  FADD R2, -R19, -RZ ;  /* 0x800000ff13027221 */ /* 0x000fe20000000100 */
[----:B------:R-:W-:Y:S01]  /*6c80*/  FADD R3, -R23, -RZ ;  /* 0x800000ff17037221 */ /* 0x000fe20000000100 */
[----:B------:R-:W-:Y:S01]  /*6c90*/  FADD R0, -R27, -RZ ;  /* 0x800000ff1b007221 */ /* 0x000fe20000000100 */
[----:B------:R-:W-:Y:S01]  /*6ca0*/  IMAD.MOV.U32 R8, RZ, RZ, R10 ;  /* 0x000000ffff087224 */ /* 0x000fe200078e000a */
[----:B------:R-:W-:Y:S02]  /*6cb0*/  MOV R20, 0x6d00 ;  /* 0x00006d0000147802 */ /* 0x000fe40000000f00 */
[----:B------:R0:W-:Y:S01]  /*6cc0*/  STL.64 [R1], R2 ;  /* 0x0000000201007387 */ /* 0x0001e20000100a00 */
[----:B------:R-:W-:-:S03]  /*6cd0*/  MOV R21, 0x0 ;  /* 0x0000000000157802 */ /* 0x000fc60000000f00 */
[----:B------:R0:W-:Y:S04]  /*6ce0*/  STL [R1+0x8], R0 ;  /* 0x0000080001007387 */ /* 0x0001e80000100800 */
[----:B0-----:R-:W-:Y:S05]  /*6cf0*/  CALL.REL.NOINC `($_Z13kernel_render4vec3S_iidP6uchar4S1_iiP4trigP5Lightiii$_Z7refractRK4vec3S1_ff) ;  /* 0xfffffffc00087944 */ /* 0x001fea0003c3ffff */
[----:B------:R-:W-:Y:S01]  /*6d00*/  IMAD.MOV.U32 R2, RZ, RZ, R4 ;  /* 0x000000ffff027224 */ /* 0x000fe200078e0004 */
[----:B------:R-:W-:Y:S01]  /*6d10*/  MOV R16, R5 ;  /* 0x0000000500107202 */ /* 0x000fe20000000f00 */
[----:B------:R-:W-:Y:S06]  /*6d20*/  BRA `(.L_x_113) ;  /* 0x0000000400b07947 */ /* 0x000fec0003800000 */
.L_x_112:
        /* <DEDUP_REMOVED lines=14> */
[----:B------:R-:W-:-:S07]  /*6e10*/  MOV R2, R4 ;  /* 0x0000000400027202 */ /* 0x000fce0000000f00 */
.L_x_115:
[----:B------:R-:W-:Y:S05]  /*6e20*/  BSYNC.RECONVERGENT B6 ;  /* 0x0000000000067941 */ /* 0x000fea0003800200 */
.L_x_114:
[-C--:B------:R-:W-:Y:S01]  /*6e30*/  FMUL R0, R2, R2.reuse ;  /* 0x0000000202007220 */ /* 0x080fe20000400000 */
[C---:B------:R-:W-:Y:S01]  /*6e40*/  FFMA R3, -R29.reuse, R29, 1 ;  /* 0x3f8000001d037423 */ /* 0x040fe2000000011d */
[----:B------:R-:W-:Y:S01]  /*6e50*/  BSSY.RECONVERGENT B6, `(.L_x_116) ;  /* 0x0000010000067945 */ /* 0x000fe20003800200 */
[----:B------:R-:W-:Y:S02]  /*6e60*/  FMUL R29, R29, -R2 ;  /* 0x800000021d1d7220 */ /* 0x000fe40000400000 */
[----:B------:R-:W-:-:S04]  /*6e70*/  FFMA R3, -R0, R3, 1 ;  /* 0x3f80000000037423 */ /* 0x000fc80000000103 */
[----:B------:R-:W-:Y:S01]  /*6e80*/  FADD R4, |R3|, -RZ ;  /* 0x800000ff03047221 */ /* 0x000fe20000000200 */
[----:B------:R0:W1:Y:S03]  /*6e90*/  MUFU.RSQ R6, |R3| ;  /* 0x4000000300067308 */ /* 0x0000660000001400 */
[----:B------:R-:W-:-:S05]  /*6ea0*/  VIADD R0, R4, 0xf3000000 ;  /* 0xf300000004007836 */ /* 0x000fca0000000000 */
[----:B------:R-:W-:-:S13]  /*6eb0*/  ISETP.GT.U32.AND P0, PT, R0, 0x727fffff, PT ;  /* 0x727fffff0000780c */ /* 0x000fda0003f04070 */
[----:B01----:R-:W-:Y:S05]  /*6ec0*/  @!P0 BRA `(.L_x_117) ;  /* 0x0000000000108947 */ /* 0x003fea0003800000 */
[----:B------:R-:W-:Y:S01]  /*6ed0*/  HFMA2 R21, -RZ, RZ, 0, 0 ;  /* 0x00000000ff157431 */ /* 0x000fe200000001ff */
[----:B------:R-:W-:-:S07]  /*6ee0*/  MOV R20, 0x6f00 ;  /* 0x00006f0000147802 */ /* 0x000fce0000000f00 */
[----:B------:R-:W-:Y:S05]  /*6ef0*/  CALL.REL.NOINC `($__internal_1_$__cuda_sm20_sqrt_rn_f32_slowpath) ;  /* 0x0000000c00dc7944 */ /* 0x000fea0003c00000 */
[----:B------:R-:W-:Y:S05]  /*6f00*/  BRA `(.L_x_118) ;  /* 0x0000000000107947 */ /* 0x000fea0003800000 */
.L_x_117:
[----:B------:R-:W-:Y:S01]  /*6f10*/  FMUL.FTZ R4, |R3|, R6 ;  /* 0x0000000603047220 */ /* 0x000fe20000410200 */
[----:B------:R-:W-:-:S03]  /*6f20*/  FMUL.FTZ R0, R6, 0.5 ;  /* 0x3f00000006007820 */ /* 0x000fc60000410000 */
[----:B------:R-:W-:-:S04]  /*6f30*/  FFMA R3, -R4, R4, |R3| ;  /* 0x0000000404037223 */ /* 0x000fc80000000503 */
[----:B------:R-:W-:-:S07]  /*6f40*/  FFMA R4, R3, R0, R4 ;  /* 0x0000000003047223 */ /* 0x000fce0000000004 */
.L_x_118:
[----:B------:R-:W-:Y:S05]  /*6f50*/  BSYNC.RECONVERGENT B6 ;  /* 0x0000000000067941 */ /* 0x000fea0003800200 */
.L_x_116:
[----:B------:R-:W-:Y:S01]  /*6f60*/  FADD R4, R29, -R4 ;  /* 0x800000041d047221 */ /* 0x000fe20000000000 */
[----:B------:R-:W-:Y:S03]  /*6f70*/  BSSY.RECONVERGENT B6, `(.L_x_119) ;  /* 0x0000017000067945 */ /* 0x000fe60003800200 */
[-C--:B------:R-:W-:Y:S01]  /*6f80*/  FMUL R5, R23, R4.reuse ;  /* 0x0000000417057220 */ /* 0x080fe20000400000 */
[----:B------:R-:W-:-:S03]  /*6f90*/  FMUL R3, R19, R4 ;  /* 0x0000000413037220 */ /* 0x000fc60000400000 */
[-C--:B------:R-:W-:Y:S01]  /*6fa0*/  FFMA R18, R18, R2.reuse, R5 ;  /* 0x0000000212127223 */ /* 0x080fe20000000005 */
[----:B------:R-:W-:Y:S01]  /*6fb0*/  FFMA R16, R17, R2, R3 ;  /* 0x0000000211107223 */ /* 0x000fe20000000003 */
[----:B------:R-:W-:Y:S02]  /*6fc0*/  FMUL R5, R27, R4 ;  /* 0x000000041b057220 */ /* 0x000fe40000400000 */
[----:B------:R-:W-:Y:S02]  /*6fd0*/  FMUL R3, R18, R18 ;  /* 0x0000001212037220 */ /* 0x000fe40000400000 */
[----:B------:R-:W-:Y:S02]  /*6fe0*/  FFMA R22, R25, R2, R5 ;  /* 0x0000000219167223 */ /* 0x000fe40000000005 */
        /* <DEDUP_REMOVED lines=11> */
.L_x_120:
[----:B------:R-:W-:Y:S01]  /*70a0*/  FMUL.FTZ R17, R4, R3 ;  /* 0x0000000304117220 */ /* 0x000fe20000410000 */
[----:B------:R-:W-:-:S03]  /*70b0*/  FMUL.FTZ R0, R3, 0.5 ;  /* 0x3f00000003007820 */ /* 0x000fc60000410000 */
[----:B------:R-:W-:-:S04]  /*70c0*/  FFMA R4, -R17, R17, R4 ;  /* 0x0000001111047223 */ /* 0x000fc80000000104 */
[----:B------:R-:W-:-:S07]  /*70d0*/  FFMA R17, R4, R0, R17 ;  /* 0x0000000004117223 */ /* 0x000fce0000000011 */
.L_x_121:
[----:B------:R-:W-:Y:S05]  /*70e0*/  BSYNC.RECONVERGENT B6 ;  /* 0x0000000000067941 */ /* 0x000fea0003800200 */
.L_x_119:
        /* <DEDUP_REMOVED lines=9> */
[----:B------:R-:W-:Y:S01]  /*7180*/  HFMA2 R21, -RZ, RZ, 0, 0 ;  /* 0x00000000ff157431 */ /* 0x000fe200000001ff */
[----:B------:R-:W-:Y:S01]  /*7190*/  MOV R4, R16 ;  /* 0x0000001000047202 */ /* 0x000fe20000000f00 */
[----:B------:R-:W-:Y:S01]  /*71a0*/  IMAD.MOV.U32 R5, RZ, RZ, R17 ;  /* 0x000000ffff057224 */ /* 0x000fe200078e0011 */
[----:B------:R-:W-:-:S07]  /*71b0*/  MOV R20, 0x71d0 ;  /* 0x000071d000147802 */ /* 0x000fce0000000f00 */
[----:B------:R-:W-:Y:S05]  /*71c0*/  CALL.REL.NOINC `($__internal_2_$__cuda_sm3x_div_rn_noftz_f32_slowpath) ;  /* 0x0000000c00987944 */ /* 0x000fea0003c00000 */
[----:B------:R-:W-:-:S07]  /*71d0*/  IMAD.MOV.U32 R2, RZ, RZ, R4 ;  /* 0x000000ffff027224 */ /* 0x000fce00078e0004 */
.L_x_123:
[----:B------:R-:W-:Y:S05]  /*71e0*/  BSYNC.RECONVERGENT B6 ;  /* 0x0000000000067941 */ /* 0x000fea0003800200 */
.L_x_122:
        /* <DEDUP_REMOVED lines=15> */
.L_x_125:
[----:B------:R-:W-:Y:S05]  /*72e0*/  BSYNC.RECONVERGENT B6 ;  /* 0x0000000000067941 */ /* 0x000fea0003800200 */
.L_x_124:
        /* <DEDUP_REMOVED lines=15> */
.L_x_126:
[----:B------:R-:W-:Y:S05]  /*73e0*/  BSYNC.RECONVERGENT B6 ;  /* 0x0000000000067941 */ /* 0x000fea0003800200 */
.L_x_113:
[----:B------:R-:W-:Y:S05]  /*73f0*/  BSYNC.RECONVERGENT B7 ;  /* 0x0000000000077941 */ /* 0x000fea0003800200 */
.L_x_111:
[----:B------:R-:W2:Y:S01]  /*7400*/  LDL R20, [R1+0x20] ;  /* 0x0000200001147983 */ /* 0x000ea20000100800 */
[----:B------:R0:W-:Y:S05]  /*7410*/  BMOV.32 B6, R26 ;  /* 0x0000001a06007356 */ /* 0x0001ea0000000000 */
[----:B------:R-:W2:Y:S01]  /*7420*/  LDL R21, [R1+0x24] ;  /* 0x0000240001157983 */ /* 0x000ea20000100800 */
[----:B------:R1:W-:Y:S05]  /*7430*/  BMOV.32 B7, R24 ;  /* 0x0000001807007356 */ /* 0x0003ea0000000000 */
[----:B------:R-:W-:Y:S01]  /*7440*/  MOV R4, R2 ;  /* 0x0000000200047202 */ /* 0x000fe20000000f00 */
[----:B------:R-:W-:Y:S01]  /*7450*/  IMAD.MOV.U32 R5, RZ, RZ, R16 ;  /* 0x000000ffff057224 */ /* 0x000fe200078e0010 */
[----:B------:R-:W2:Y:S04]  /*7460*/  LDL R2, [R1+0xc] ;  /* 0x00000c0001027983 */ /* 0x000ea80000100800 */
[----:B------:R-:W2:Y:S04]  /*7470*/  LDL R16, [R1+0x10] ;  /* 0x0000100001107983 */ /* 0x000ea80000100800 */
[----:B------:R-:W2:Y:S04]  /*7480*/  LDL R17, [R1+0x14] ;  /* 0x0000140001117983 */ /* 0x000ea80000100800 */
[----:B------:R-:W2:Y:S04]  /*7490*/  LDL R18, [R1+0x18] ;  /* 0x0000180001127983 */ /* 0x000ea80000100800 */
[----:B------:R-:W2:Y:S04]  /*74a0*/  LDL R19, [R1+0x1c] ;  /* 0x00001c0001137983 */ /* 0x000ea80000100800 */
[----:B------:R-:W2:Y:S04]  /*74b0*/  LDL R22, [R1+0x28] ;  /* 0x0000280001167983 */ /* 0x000ea80000100800 */
[----:B------:R-:W2:Y:S04]  /*74c0*/  LDL R23, [R1+0x2c] ;  /* 0x00002c0001177983 */ /* 0x000ea80000100800 */
[----:B-1----:R-:W2:Y:S04]  /*74d0*/  LDL R24, [R1+0x30] ;  /* 0x0000300001187983 */ /* 0x002ea80000100800 */
[----:B------:R-:W2:Y:S04]  /*74e0*/  LDL R25, [R1+0x34] ;  /* 0x0000340001197983 */ /* 0x000ea80000100800 */
[----:B0-----:R-:W2:Y:S04]  /*74f0*/  LDL R26, [R1+0x38] ;  /* 0x00003800011a7983 */ /* 0x001ea80000100800 */
[----:B------:R-:W2:Y:S04]  /*7500*/  LDL R27, [R1+0x3c] ;  /* 0x00003c00011b7983 */ /* 0x000ea80000100800 */
[----:B------:R0:W2:Y:S02]  /*7510*/  LDL R29, [R1+0x40] ;  /* 0x00004000011d7983 */ /* 0x0000a40000100800 */
[----:B0-----:R-:W-:Y:S01]  /*7520*/  IADD3 R1, PT, PT, R1, 0x48, RZ ;  /* 0x0000004801017810 */ /* 0x001fe20007ffe0ff */
[----:B--2---:R-:W-:Y:S06]  /*7530*/  RET.REL.NODEC R20 `(_Z13kernel_render4vec3S_iidP6uchar4S1_iiP4trigP5Lightiii) ;  /* 0xffffff8814b07950 */ /* 0x004fec0003c3ffff */
        .weak           $__internal_3_$__cuda_sm20_dblrcp_rn_slowpath_v3
        .type           $__internal_3_$__cuda_sm20_dblrcp_rn_slowpath_v3,@function
        .size           $__internal_3_$__cuda_sm20_dblrcp_rn_slowpath_v3,($__internal_0_$__cuda_sm20_div_rn_f64_full - $__internal_3_$__cuda_sm20_dblrcp_rn_slowpath_v3)
$__internal_3_$__cuda_sm20_dblrcp_rn_slowpath_v3:
[----:B------:R-:W-:Y:S01]  /*7540*/  DSETP.GTU.AND P0, PT, |R10|, +INF , PT ;  /* 0x7ff000000a00742a */ /* 0x000fe20003f0c200 */
[----:B------:R-:W-:-:S13]  /*7550*/  BSSY.RECONVERGENT B1, `(.L_x_127) ;  /* 0x0000024000017945 */ /* 0x000fda0003800200 */
[----:B------:R-:W-:Y:S05]  /*7560*/  @P0 BRA `(.L_x_128) ;  /* 0x0000000000800947 */ /* 0x000fea0003800000 */
[----:B------:R-:W-:-:S05]  /*7570*/  LOP3.LUT R6, R11, 0x7fffffff, RZ, 0xc0, !PT ;  /* 0x7fffffff0b067812 */ /* 0x000fca00078ec0ff */
[----:B------:R-:W-:-:S05]  /*7580*/  VIADD R4, R6, 0xffffffff ;  /* 0xffffffff06047836 */ /* 0x000fca0000000000 */
[----:B------:R-:W-:-:S13]  /*7590*/  ISETP.GE.U32.AND P0, PT, R4, 0x7fefffff, PT ;  /* 0x7fefffff0400780c */ /* 0x000fda0003f06070 */
[----:B------:R-:W-:Y:S02]  /*75a0*/  @P0 LOP3.LUT R5, R11, 0x7ff00000, RZ, 0x3c, !PT ;  /* 0x7ff000000b050812 */ /* 0x000fe400078e3cff */
[----:B------:R-:W-:Y:S01]  /*75b0*/  @P0 MOV R4, RZ ;  /* 0x000000ff00040202 */ /* 0x000fe20000000f00 */
[----:B------:R-:W-:Y:S06]  /*75c0*/  @P0 BRA `(.L_x_129) ;  /* 0x0000000000700947 */ /* 0x000fec0003800000 */
[----:B------:R-:W-:-:S13]  /*75d0*/  ISETP.GE.U32.AND P0, PT, R6, 0x1000001, PT ;  /* 0x010000010600780c */ /* 0x000fda0003f06070 */
[----:B------:R-:W-:Y:S05]  /*75e0*/  @!P0 BRA `(.L_x_130) ;  /* 0x0000000000388947 */ /* 0x000fea0003800000 */
[----:B------:R-:W-:Y:S01]  /*75f0*/  VIADD R5, R11, 0xc0200000 ;  /* 0xc02000000b057836 */ /* 0x000fe20000000000 */
[----:B------:R-:W-:Y:S01]  /*7600*/  MOV R4, R10 ;  /* 0x0000000a00047202 */ /* 0x000fe20000000f00 */
[----:B------:R-:W-:Y:S02]  /*7610*/  IMAD.MOV.U32 R6, RZ, RZ, R3 ;  /* 0x000000ffff067224 */ /* 0x000fe400078e0003 */
[----:B------:R-:W0:Y:S04]  /*7620*/  MUFU.RCP64H R7, R5 ;  /* 0x0000000500077308 */ /* 0x000e280000001800 */
[----:B0-----:R-:W-:-:S08]  /*7630*/  DFMA R8, -R4, R6, 1 ;  /* 0x3ff000000408742b */ /* 0x001fd00000000106 */
[----:B------:R-:W-:-:S08]  /*7640*/  DFMA R8, R8, R8, R8 ;  /* 0x000000080808722b */ /* 0x000fd00000000008 */
[----:B------:R-:W-:-:S08]  /*7650*/  DFMA R8, R6, R8, R6 ;  /* 0x000000080608722b */ /* 0x000fd00000000006 */
[----:B------:R-:W-:-:S08]  /*7660*/  DFMA R6, -R4, R8, 1 ;  /* 0x3ff000000406742b */ /* 0x000fd00000000108 */
[----:B------:R-:W-:-:S08]  /*7670*/  DFMA R6, R8, R6, R8 ;  /* 0x000000060806722b */ /* 0x000fd00000000008 */
[----:B------:R-:W-:-:S08]  /*7680*/  DMUL R6, R6, 2.2250738585072013831e-308 ;  /* 0x0010000006067828 */ /* 0x000fd00000000000 */
[----:B------:R-:W-:-:S08]  /*7690*/  DFMA R8, -R10, R6, 1 ;  /* 0x3ff000000a08742b */ /* 0x000fd00000000106 */
[----:B------:R-:W-:-:S08]  /*76a0*/  DFMA R8, R8, R8, R8 ;  /* 0x000000080808722b */ /* 0x000fd00000000008 */
[----:B------:R-:W-:Y:S01]  /*76b0*/  DFMA R4, R6, R8, R6 ;  /* 0x000000080604722b */ /* 0x000fe20000000006 */
[----:B------:R-:W-:Y:S10]  /*76c0*/  BRA `(.L_x_129) ;  /* 0x0000000000307947 */ /* 0x000ff40003800000 */
.L_x_130:
[----:B------:R-:W-:Y:S01]  /*76d0*/  DMUL R6, R10, 8.11296384146066816958e+31 ;  /* 0x469000000a067828 */ /* 0x000fe20000000000 */
[----:B------:R-:W-:-:S05]  /*76e0*/  MOV R4, R3 ;  /* 0x0000000300047202 */ /* 0x000fca0000000f00 */
[----:B------:R-:W0:Y:S02]  /*76f0*/  MUFU.RCP64H R5, R7 ;  /* 0x0000000700057308 */ /* 0x000e240000001800 */
[----:B0-----:R-:W-:-:S08]  /*7700*/  DFMA R8, -R6, R4, 1 ;  /* 0x3ff000000608742b */ /* 0x001fd00000000104 */
[----:B------:R-:W-:-:S08]  /*7710*/  DFMA R8, R8, R8, R8 ;  /* 0x000000080808722b */ /* 0x000fd00000000008 */
[----:B------:R-:W-:-:S08]  /*7720*/  DFMA R8, R4, R8, R4 ;  /* 0x000000080408722b */ /* 0x000fd00000000004 */
[----:B------:R-:W-:-:S08]  /*7730*/  DFMA R4, -R6, R8, 1 ;  /* 0x3ff000000604742b */ /* 0x000fd00000000108 */
[----:B------:R-:W-:-:S08]  /*7740*/  DFMA R4, R8, R4, R8 ;  /* 0x000000040804722b */ /* 0x000fd00000000008 */
[----:B------:R-:W-:Y:S01]  /*7750*/  DMUL R4, R4, 8.11296384146066816958e+31 ;  /* 0x4690000004047828 */ /* 0x000fe20000000000 */
[----:B------:R-:W-:Y:S10]  /*7760*/  BRA `(.L_x_129) ;  /* 0x0000000000087947 */ /* 0x000ff40003800000 */
.L_x_128:
[----:B------:R-:W-:Y:S01]  /*7770*/  LOP3.LUT R5, R11, 0x80000, RZ, 0xfc, !PT ;  /* 0x000800000b057812 */ /* 0x000fe200078efcff */
[----:B------:R-:W-:-:S07]  /*7780*/  IMAD.MOV.U32 R4, RZ, RZ, R10 ;  /* 0x000000ffff047224 */ /* 0x000fce00078e000a */
.L_x_129:
[----:B------:R-:W-:Y:S05]  /*7790*/  BSYNC.RECONVERGENT B1 ;  /* 0x0000000000017941 */ /* 0x000fea0003800200 */
.L_x_127:
[----:B------:R-:W-:Y:S01]  /*77a0*/  MOV R8, R4 ;  /* 0x0000000400087202 */ /* 0x000fe20000000f00 */
[----:B------:R-:W-:Y:S01]  /*77b0*/  IMAD.MOV.U32 R9, RZ, RZ, R5 ;  /* 0x000000ffff097224 */ /* 0x000fe200078e0005 */
[----:B------:R-:W-:Y:S01]  /*77c0*/  MOV R4, R0 ;  /* 0x0000000000047202 */ /* 0x000fe20000000f00 */
[----:B------:R-:W-:-:S04]  /*77d0*/  IMAD.MOV.U32 R5, RZ, RZ, 0x0 ;  /* 0x00000000ff057424 */ /* 0x000fc800078e00ff */
[----:B------:R-:W-:Y:S05]  /*77e0*/  RET.REL.NODEC R4 `(_Z13kernel_render4vec3S_iidP6uchar4S1_iiP4trigP5Lightiii) ;  /* 0xffffff8804047950 */ /* 0x000fea0003c3ffff */
        .weak           $__internal_0_$__cuda_sm20_div_rn_f64_full
        .type           $__internal_0_$__cuda_sm20_div_rn_f64_full,@function
        .size           $__internal_0_$__cuda_sm20_div_rn_f64_full,($__internal_1_$__cuda_sm20_sqrt_rn_f32_slowpath - $__internal_0_$__cuda_sm20_div_rn_f64_full)
$__internal_0_$__cuda_sm20_div_rn_f64_full:
[----:B------:R-:W-:Y:S01]  /*77f0*/  IADD3 R1, PT, PT, R1, -0x20, RZ ;  /* 0xffffffe001017810 */ /* 0x000fe20007ffe0ff */
[----:B------:R-:W-:-:S04]  /*7800*/  IMAD.MOV.U32 R3, RZ, RZ, R5 ;  /* 0x000000ffff037224 */ /* 0x000fc800078e0005 */
[----:B------:R-:W-:Y:S04]  /*7810*/  STL [R1+0x18], R23 ;  /* 0x0000181701007387 */ /* 0x000fe80000100800 */
[----:B------:R-:W-:Y:S04]  /*7820*/  STL [R1+0x14], R22 ;  /* 0x0000141601007387 */ /* 0x000fe80000100800 */
[----:B------:R-:W-:Y:S04]  /*7830*/  STL [R1+0x10], R19 ;  /* 0x0000101301007387 */ /* 0x000fe80000100800 */
[----:B------:R-:W-:Y:S04]  /*7840*/  STL [R1+0xc], R18 ;  /* 0x00000c1201007387 */ /* 0x000fe80000100800 */
[----:B------:R-:W-:Y:S04]  /*7850*/  STL [R1+0x8], R17 ;  /* 0x0000081101007387 */ /* 0x000fe80000100800 */
[----:B------:R-:W-:Y:S04]  /*7860*/  STL [R1+0x4], R16 ;  /* 0x0000041001007387 */ /* 0x000fe80000100800 */
[----:B------:R0:W-:Y:S02]  /*7870*/  STL [R1], R2 ;  /* 0x0000000201007387 */ /* 0x0001e40000100800 */
[----:B0-----:R-:W-:-:S02]  /*7880*/  MOV R2, R4 ;  /* 0x0000000400027202 */ /* 0x001fc40000000f00 */
[C---:B------:R-:W-:Y:S01]  /*7890*/  FSETP.GEU.AND P0, PT, |R7|.reuse, 1.469367938527859385e-39, PT ;  /* 0x001000000700780b */ /* 0x040fe20003f0e200 */
[----:B------:R-:W-:Y:S01]  /*78a0*/  IMAD.MOV.U32 R16, RZ, RZ, 0x1ca00000 ;  /* 0x1ca00000ff107424 */ /* 0x000fe200078e00ff */
[----:B------:R-:W-:Y:S01]  /*78b0*/  LOP3.LUT R8, R7, 0x800fffff, RZ, 0xc0, !PT ;  /* 0x800fffff07087812 */ /* 0x000fe200078ec0ff */
[----:B------:R-:W-:Y:S01]  /*78c0*/  BSSY.RECONVERGENT B0, `(.L_x_131) ;  /* 0x0000051000007945 */ /* 0x000fe20003800200 */
[----:B------:R-:W-:Y:S02]  /*78d0*/  MOV R4, 0x1 ;  /* 0x0000000100047802 */ /* 0x000fe40000000f00 */
[----:B------:R-:W-:Y:S01]  /*78e0*/  LOP3.LUT R9, R8, 0x3ff00000, RZ, 0xfc, !PT ;  /* 0x3ff0000008097812 */ /* 0x000fe200078efcff */
[----:B------:R-:W-:Y:S01]  /*78f0*/  IMAD.MOV.U32 R8, RZ, RZ, R6 ;  /* 0x000000ffff087224 */ /* 0x000fe200078e0006 */
[----:B------:R-:W-:Y:S02]  /*7900*/  FSETP.GEU.AND P2, PT, |R3|, 1.469367938527859385e-39, PT ;  /* 0x001000000300780b */ /* 0x000fe40003f4e200 */
[----:B------:R-:W-:-:S02]  /*7910*/  LOP3.LUT R18, R7, 0x7ff00000, RZ, 0xc0, !PT ;  /* 0x7ff0000007127812 */ /* 0x000fc400078ec0ff */
[----:B------:R-:W-:Y:S01]  /*7920*/  LOP3.LUT R19, R3, 0x7ff00000, RZ, 0xc0, !PT ;  /* 0x7ff0000003137812 */ /* 0x000fe200078ec0ff */
[----:B------:R-:W-:Y:S02]  /*7930*/  @!P0 DMUL R8, R6, 8.98846567431157953865e+307 ;  /* 0x7fe0000006088828 */ /* 0x000fe40000000000 */
[----:B------:R-:W-:Y:S01]  /*7940*/  IMAD.MOV.U32 R0, RZ, RZ, R18 ;  /* 0x000000ffff007224 */ /* 0x000fe200078e0012 */
[----:B------:R-:W-:Y:S02]  /*7950*/  ISETP.GE.U32.AND P1, PT, R19, R18, PT ;  /* 0x000000121300720c */ /* 0x000fe40003f26070 */
[----:B------:R-:W-:Y:S01]  /*7960*/  MOV R17, R19 ;  /* 0x0000001300117202 */ /* 0x000fe20000000f00 */
[----:B------:R-:W0:Y:S04]  /*7970*/  MUFU.RCP64H R5, R9 ;  /* 0x0000000900057308 */ /* 0x000e280000001800 */
[----:B------:R-:W-:-:S05]  /*7980*/  @!P0 LOP3.LUT R0, R9, 0x7ff00000, RZ, 0xc0, !PT ;  /* 0x7ff0000009008812 */ /* 0x000fca00078ec0ff */
[----:B------:R-:W-:Y:S01]  /*7990*/  VIADD R23, R0, 0xffffffff ;  /* 0xffffffff00177836 */ /* 0x000fe20000000000 */
[----:B0-----:R-:W-:-:S08]  /*79a0*/  DFMA R10, R4, -R8, 1 ;  /* 0x3ff00000040a742b */ /* 0x001fd00000000808 */
[----:B------:R-:W-:-:S08]  /*79b0*/  DFMA R10, R10, R10, R10 ;  /* 0x0000000a0a0a722b */ /* 0x000fd0000000000a */
[----:B------:R-:W-:Y:S01]  /*79c0*/  DFMA R12, R4, R10, R4 ;  /* 0x0000000a040c722b */ /* 0x000fe20000000004 */
[----:B------:R-:W-:Y:S02]  /*79d0*/  SEL R11, R16, 0x63400000, !P1 ;  /* 0x63400000100b7807 */ /* 0x000fe40004800000 */
[----:B------:R-:W-:Y:S02]  /*79e0*/  MOV R10, R2 ;  /* 0x00000002000a7202 */ /* 0x000fe40000000f00 */
[C-C-:B------:R-:W-:Y:S02]  /*79f0*/  @!P2 LOP3.LUT R4, R11.reuse, 0x80000000, R3.reuse, 0xf8, !PT ;  /* 0x800000000b04a812 */ /* 0x140fe400078ef803 */
[----:B------:R-:W-:Y:S01]  /*7a00*/  LOP3.LUT R11, R11, 0x800fffff, R3, 0xf8, !PT ;  /* 0x800fffff0b0b7812 */ /* 0x000fe200078ef803 */
[----:B------:R-:W-:Y:S01]  /*7a10*/  DFMA R14, R12, -R8, 1 ;  /* 0x3ff000000c0e742b */ /* 0x000fe20000000808 */
[----:B------:R-:W-:Y:S01]  /*7a20*/  @!P2 LOP3.LUT R5, R4, 0x100000, RZ, 0xfc, !PT ;  /* 0x001000000405a812 */ /* 0x000fe200078efcff */
[----:B------:R-:W-:-:S06]  /*7a30*/  @!P2 IMAD.MOV.U32 R4, RZ, RZ, RZ ;  /* 0x000000ffff04a224 */ /* 0x000fcc00078e00ff */
[----:B------:R-:W-:Y:S02]  /*7a40*/  @!P2 DFMA R10, R10, 2, -R4 ;  /* 0x400000000a0aa82b */ /* 0x000fe40000000804 */
[----:B------:R-:W-:-:S08]  /*7a50*/  DFMA R14, R12, R14, R12 ;  /* 0x0000000e0c0e722b */ /* 0x000fd0000000000c */
[----:B------:R-:W-:Y:S01]  /*7a60*/  @!P2 LOP3.LUT R17, R11, 0x7ff00000, RZ, 0xc0, !PT ;  /* 0x7ff000000b11a812 */ /* 0x000fe200078ec0ff */
[----:B------:R-:W-:-:S03]  /*7a70*/  DMUL R4, R14, R10 ;  /* 0x0000000a0e047228 */ /* 0x000fc60000000000 */
[----:B------:R-:W-:-:S04]  /*7a80*/  IADD3 R22, PT, PT, R17, -0x1, RZ ;  /* 0xffffffff11167810 */ /* 0x000fc80007ffe0ff */
[----:B------:R-:W-:Y:S01]  /*7a90*/  ISETP.GT.U32.AND P0, PT, R22, 0x7feffffe, PT ;  /* 0x7feffffe1600780c */ /* 0x000fe20003f04070 */
[----:B------:R-:W-:-:S03]  /*7aa0*/  DFMA R12, R4, -R8, R10 ;  /* 0x80000008040c722b */ /* 0x000fc6000000000a */
[----:B------:R-:W-:-:S05]  /*7ab0*/  ISETP.GT.U32.OR P0, PT, R23, 0x7feffffe, P0 ;  /* 0x7feffffe1700780c */ /* 0x000fca0000704470 */
[----:B------:R-:W-:-:S08]  /*7ac0*/  DFMA R12, R14, R12, R4 ;  /* 0x0000000c0e0c722b */ /* 0x000fd00000000004 */
[----:B------:R-:W-:Y:S05]  /*7ad0*/  @P0 BRA `(.L_x_132) ;  /* 0x0000000000680947 */ /* 0x000fea0003800000 */
[CC--:B------:R-:W-:Y:S02]  /*7ae0*/  VIADDMNMX R0, R19.reuse, -R18.reuse, 0xb9600000, !PT ;  /* 0xb960000013007446 */ /* 0x0c0fe40007800912 */
[----:B------:R-:W-:Y:S02]  /*7af0*/  ISETP.GE.U32.AND P0, PT, R19, R18, PT ;  /* 0x000000121300720c */ /* 0x000fe40003f06070 */
[----:B------:R-:W-:Y:S02]  /*7b00*/  VIMNMX R0, PT, PT, R0, 0x46a00000, PT ;  /* 0x46a0000000007848 */ /* 0x000fe40003fe0100 */
[----:B------:R-:W-:Y:S02]  /*7b10*/  SEL R3, R16, 0x63400000, !P0 ;  /* 0x6340000010037807 */ /* 0x000fe40004000000 */
[----:B------:R-:W-:Y:S02]  /*7b20*/  MOV R2, RZ ;  /* 0x000000ff00027202 */ /* 0x000fe40000000f00 */
[----:B------:R-:W-:-:S05]  /*7b30*/  IADD3 R0, PT, PT, -R3, R0, RZ ;  /* 0x0000000003007210 */ /* 0x000fca0007ffe1ff */
[----:B------:R-:W-:-:S06]  /*7b40*/  VIADD R3, R0, 0x7fe00000 ;  /* 0x7fe0000000037836 */ /* 0x000fcc0000000000 */
[----:B------:R-:W-:-:S10]  /*7b50*/  DMUL R4, R12, R2 ;  /* 0x000000020c047228 */ /* 0x000fd40000000000 */
[----:B------:R-:W-:-:S13]  /*7b60*/  FSETP.GTU.AND P0, PT, |R5|, 1.469367938527859385e-39, PT ;  /* 0x001000000500780b */ /* 0x000fda0003f0c200 */
[----:B------:R-:W-:Y:S05]  /*7b70*/  @P0 BRA `(.L_x_133) ;  /* 0x0000000000940947 */ /* 0x000fea0003800000 */
[----:B------:R-:W-:Y:S01]  /*7b80*/  DFMA R8, R12, -R8, R10 ;  /* 0x800000080c08722b */ /* 0x000fe2000000000a */
[----:B------:R-:W-:-:S09]  /*7b90*/  IMAD.MOV.U32 R2, RZ, RZ, RZ ;  /* 0x000000ffff027224 */ /* 0x000fd200078e00ff */
[C---:B------:R-:W-:Y:S02]  /*7ba0*/  FSETP.NEU.AND P0, PT, R9.reuse, RZ, PT ;  /* 0x000000ff0900720b */ /* 0x040fe40003f0d000 */
[----:B------:R-:W-:-:S04]  /*7bb0*/  LOP3.LUT R11, R9, 0x80000000, R7, 0x48, !PT ;  /* 0x80000000090b7812 */ /* 0x000fc800078e4807 */
[----:B------:R-:W-:-:S07]  /*7bc0*/  LOP3.LUT R3, R11, R3, RZ, 0xfc, !PT ;  /* 0x000000030b037212 */ /* 0x000fce00078efcff */
[----:B------:R-:W-:Y:S05]  /*7bd0*/  @!P0 BRA `(.L_x_133) ;  /* 0x00000000007c8947 */ /* 0x000fea0003800000 */
[----:B------:R-:W-:Y:S01]  /*7be0*/  IADD3 R7, PT, PT, -R0, RZ, RZ ;  /* 0x000000ff00077210 */ /* 0x000fe20007ffe1ff */
[----:B------:R-:W-:Y:S01]  /*7bf0*/  IMAD.MOV.U32 R6, RZ, RZ, RZ ;  /* 0x000000ffff067224 */ /* 0x000fe200078e00ff */
[----:B------:R-:W-:-:S05]  /*7c00*/  DMUL.RP R2, R12, R2 ;  /* 0x000000020c027228 */ /* 0x000fca0000008000 */
[----:B------:R-:W-:-:S05]  /*7c10*/  DFMA R6, R4, -R6, R12 ;  /* 0x800000060406722b */ /* 0x000fca000000000c */
[----:B------:R-:W-:Y:S02]  /*7c20*/  LOP3.LUT R11, R3, R11, RZ, 0x3c, !PT ;  /* 0x0000000b030b7212 */ /* 0x000fe400078e3cff */
[----:B------:R-:W-:-:S04]  /*7c30*/  IADD3 R6, PT, PT, -R0, -0x43300000, RZ ;  /* 0xbcd0000000067810 */ /* 0x000fc80007ffe1ff */
[----:B------:R-:W-:-:S04]  /*7c40*/  FSETP.NEU.AND P0, PT, |R7|, R6, PT ;  /* 0x000000060700720b */ /* 0x000fc80003f0d200 */
[----:B------:R-:W-:Y:S02]  /*7c50*/  FSEL R4, R2, R4, !P0 ;  /* 0x0000000402047208 */ /* 0x000fe40004000000 */
[----:B------:R-:W-:Y:S01]  /*7c60*/  FSEL R5, R11, R5, !P0 ;  /* 0x000000050b057208 */ /* 0x000fe20004000000 */
[----:B------:R-:W-:Y:S06]  /*7c70*/  BRA `(.L_x_133) ;  /* 0x0000000000547947 */ /* 0x000fec0003800000 */
.L_x_132:
[----:B------:R-:W-:-:S14]  /*7c80*/  DSETP.NAN.AND P0, PT, R2, R2, PT ;  /* 0x000000020200722a */ /* 0x000fdc0003f08000 */
[----:B------:R-:W-:Y:S05]  /*7c90*/  @P0 BRA `(.L_x_134) ;  /* 0x0000000000440947 */ /* 0x000fea0003800000 */
[----:B------:R-:W-:-:S14]  /*7ca0*/  DSETP.NAN.AND P0, PT, R6, R6, PT ;  /* 0x000000060600722a */ /* 0x000fdc0003f08000 */
[----:B------:R-:W-:Y:S05]  /*7cb0*/  @P0 BRA `(.L_x_135) ;  /* 0x0000000000300947 */ /* 0x000fea0003800000 */
[----:B------:R-:W-:Y:S01]  /*7cc0*/  ISETP.NE.AND P0, PT, R17, R0, PT ;  /* 0x000000001100720c */ /* 0x000fe20003f05270 */
[----:B------:R-:W-:Y:S01]  /*7cd0*/  IMAD.MOV.U32 R5, RZ, RZ, -0x80000 ;  /* 0xfff80000ff057424 */ /* 0x000fe200078e00ff */
[----:B------:R-:W-:-:S11]  /*7ce0*/  MOV R4, 0x0 ;  /* 0x0000000000047802 */ /* 0x000fd60000000f00 */
[----:B------:R-:W-:Y:S05]  /*7cf0*/  @!P0 BRA `(.L_x_133) ;  /* 0x0000000000348947 */ /* 0x000fea0003800000 */
[----:B------:R-:W-:Y:S02]  /*7d00*/  ISETP.NE.AND P0, PT, R17, 0x7ff00000, PT ;  /* 0x7ff000001100780c */ /* 0x000fe40003f05270 */
[----:B------:R-:W-:Y:S02]  /*7d10*/  LOP3.LUT R5, R3, 0x80000000, R7, 0x48, !PT ;  /* 0x8000000003057812 */ /* 0x000fe400078e4807 */
[----:B------:R-:W-:-:S13]  /*7d20*/  ISETP.EQ.OR P0, PT, R0, RZ, !P0 ;  /* 0x000000ff0000720c */ /* 0x000fda0004702670 */
[----:B------:R-:W-:Y:S02]  /*7d30*/  @P0 LOP3.LUT R0, R5, 0x7ff00000, RZ, 0xfc, !PT ;  /* 0x7ff0000005000812 */ /* 0x000fe400078efcff */
[----:B------:R-:W-:Y:S01]  /*7d40*/  @!P0 MOV R4, RZ ;  /* 0x000000ff00048202 */ /* 0x000fe20000000f00 */
[----:B------:R-:W-:Y:S01]  /*7d50*/  @P0 IMAD.MOV.U32 R4, RZ, RZ, RZ ;  /* 0x000000ffff040224 */ /* 0x000fe200078e00ff */
[----:B------:R-:W-:Y:S01]  /*7d60*/  @P0 MOV R5, R0 ;  /* 0x0000000000050202 */ /* 0x000fe20000000f00 */
[----:B------:R-:W-:Y:S06]  /*7d70*/  BRA `(.L_x_133) ;  /* 0x0000000000147947 */ /* 0x000fec0003800000 */
.L_x_135:
[----:B------:R-:W-:Y:S01]  /*7d80*/  LOP3.LUT R5, R7, 0x80000, RZ, 0xfc, !PT ;  /* 0x0008000007057812 */ /* 0x000fe200078efcff */
[----:B------:R-:W-:Y:S01]  /*7d90*/  IMAD.MOV.U32 R4, RZ, RZ, R6 ;  /* 0x000000ffff047224 */ /* 0x000fe200078e0006 */
[----:B------:R-:W-:Y:S06]  /*7da0*/  BRA `(.L_x_133) ;  /* 0x0000000000087947 */ /* 0x000fec0003800000 */
.L_x_134:
[----:B------:R-:W-:Y:S02]  /*7db0*/  LOP3.LUT R5, R3, 0x80000, RZ, 0xfc, !PT ;  /* 0x0008000003057812 */ /* 0x000fe400078efcff */
[----:B------:R-:W-:-:S07]  /*7dc0*/  MOV R4, R2 ;  /* 0x0000000200047202 */ /* 0x000fce0000000f00 */
.L_x_133:
[----:B------:R-:W-:Y:S05]  /*7dd0*/  BSYNC.RECONVERGENT B0 ;  /* 0x0000000000007941 */ /* 0x000fea0003800200 */
.L_x_131:
[----:B------:R-:W2:Y:S04]  /*7de0*/  LDL R2, [R1] ;  /* 0x0000000001027983 */ /* 0x000ea80000100800 */
[----:B------:R-:W2:Y:S04]  /*7df0*/  LDL R16, [R1+0x4] ;  /* 0x0000040001107983 */ /* 0x000ea80000100800 */
[----:B------:R-:W2:Y:S04]  /*7e00*/  LDL R17, [R1+0x8] ;  /* 0x0000080001117983 */ /* 0x000ea80000100800 */
[----:B------:R-:W2:Y:S04]  /*7e10*/  LDL R18, [R1+0xc] ;  /* 0x00000c0001127983 */ /* 0x000ea80000100800 */
[----:B------:R-:W2:Y:S04]  /*7e20*/  LDL R19, [R1+0x10] ;  /* 0x0000100001137983 */ /* 0x000ea80000100800 */
[----:B------:R-:W2:Y:S04]  /*7e30*/  LDL R22, [R1+0x14] ;  /* 0x0000140001167983 */ /* 0x000ea80000100800 */
[----:B------:R0:W2:Y:S02]  /*7e40*/  LDL R23, [R1+0x18] ;  /* 0x0000180001177983 */ /* 0x0000a40000100800 */
[----:B0-----:R-:W-:Y:S01]  /*7e50*/  VIADD R1, R1, 0x20 ;  /* 0x0000002001017836 */ /* 0x001fe20000000000 */
[----:B--2---:R-:W-:Y:S06]  /*7e60*/  RET.REL.NODEC R20 `(_Z13kernel_render4vec3S_iidP6uchar4S1_iiP4trigP5Lightiii) ;  /* 0xffffff8014647950 */ /* 0x004fec0003c3ffff */
        .weak           $__internal_1_$__cuda_sm20_sqrt_rn_f32_slowpath
        .type           $__internal_1_$__cuda_sm20_sqrt_rn_f32_slowpath,@function
        .size           $__internal_1_$__cuda_sm20_sqrt_rn_f32_slowpath,($__internal_2_$__cuda_sm3x_div_rn_noftz_f32_slowpath - $__internal_1_$__cuda_sm20_sqrt_rn_f32_slowpath)
$__internal_1_$__cuda_sm20_sqrt_rn_f32_slowpath:
[----:B------:R-:W-:Y:S01]  /*7e70*/  IADD3 R1, PT, PT, R1, -0x8, RZ ;  /* 0xfffffff801017810 */ /* 0x000fe20007ffe0ff */
[----:B------:R-:W-:-:S04]  /*7e80*/  IMAD.MOV.U32 R0, RZ, RZ, R4 ;  /* 0x000000ffff007224 */ /* 0x000fc800078e0004 */
[----:B------:R0:W-:Y:S01]  /*7e90*/  STL [R1], R2 ;  /* 0x0000000201007387 */ /* 0x0001e20000100800 */
[----:B------:R-:W-:Y:S01]  /*7ea0*/  LOP3.LUT P0, RZ, R0, 0x7fffffff, RZ, 0xc0, !PT ;  /* 0x7fffffff00ff7812 */ /* 0x000fe2000780c0ff */
[----:B------:R-:W-:-:S12]  /*7eb0*/  BSSY.RECONVERGENT B0, `(.L_x_136) ;  /* 0x0000014000007945 */ /* 0x000fd80003800200 */
[----:B------:R-:W-:Y:S01]  /*7ec0*/  @!P0 MOV R4, R0 ;  /* 0x0000000000048202 */ /* 0x000fe20000000f00 */
[----:B0-----:R-:W-:Y:S06]  /*7ed0*/  @!P0 BRA `(.L_x_137) ;  /* 0x0000000000448947 */ /* 0x001fec0003800000 */
[----:B------:R-:W-:-:S13]  /*7ee0*/  FSETP.GEU.FTZ.AND P0, PT, R0, RZ, PT ;  /* 0x000000ff0000720b */ /* 0x000fda0003f1e000 */
[----:B------:R-:W-:Y:S01]  /*7ef0*/  @!P0 IMAD.MOV.U32 R4, RZ, RZ, 0x7fffffff ;  /* 0x7fffffffff048424 */ /* 0x000fe200078e00ff */
[----:B------:R-:W-:Y:S06]  /*7f00*/  @!P0 BRA `(.L_x_137) ;  /* 0x0000000000388947 */ /* 0x000fec0003800000 */
[----:B------:R-:W-:-:S13]  /*7f10*/  FSETP.GTU.FTZ.AND P0, PT, |R0|, +INF , PT ;  /* 0x7f8000000000780b */ /* 0x000fda0003f1c200 */
[----:B------:R-:W-:Y:S01]  /*7f20*/  @P0 FADD.FTZ R4, R0, 1 ;  /* 0x3f80000000040421 */ /* 0x000fe20000010000 */
[----:B------:R-:W-:Y:S06]  /*7f30*/  @P0 BRA `(.L_x_137) ;  /* 0x00000000002c0947 */ /* 0x000fec0003800000 */
[----:B------:R-:W-:-:S05]  /*7f40*/  FADD.FTZ R2, |R0|, -RZ ;  /* 0x800000ff00027221 */ /* 0x000fca0000010200 */
[----:B------:R-:W-:-:S13]  /*7f50*/  FSETP.NEU.FTZ.AND P0, PT, R2, +INF , PT ;  /* 0x7f8000000200780b */ /* 0x000fda0003f1d000 */
[----:B------:R-:W-:-:S04]  /*7f60*/  @P0 FFMA R2, R0, 1.84467440737095516160e+19, RZ ;  /* 0x5f80000000020823 */ /* 0x000fc800000000ff */
[----:B------:R-:W0:Y:S02]  /*7f70*/  @P0 MUFU.RSQ R3, R2 ;  /* 0x0000000200030308 */ /* 0x000e240000001400 */
[----:B0-----:R-:W-:Y:S01]  /*7f80*/  @P0 FMUL.FTZ R5, R2, R3 ;  /* 0x0000000302050220 */ /* 0x001fe20000410000 */
[----:B------:R-:W-:-:S03]  /*7f90*/  @P0 FMUL.FTZ R3, R3, 0.5 ;  /* 0x3f00000003030820 */ /* 0x000fc60000410000 */
[----:B------:R-:W-:-:S04]  /*7fa0*/  @P0 FADD.FTZ R4, -R5, -RZ ;  /* 0x800000ff05040221 */ /* 0x000fc80000010100 */
[----:B------:R-:W-:Y:S01]  /*7fb0*/  @P0 FFMA R6, R5, R4, R2 ;  /* 0x0000000405060223 */ /* 0x000fe20000000002 */
[----:B------:R-:W-:-:S03]  /*7fc0*/  @!P0 MOV R4, R0 ;  /* 0x0000000000048202 */ /* 0x000fc60000000f00 */
[----:B------:R-:W-:-:S04]  /*7fd0*/  @P0 FFMA R3, R6, R3, R5 ;  /* 0x0000000306030223 */ /* 0x000fc80000000005 */
[----:B------:R-:W-:-:S07]  /*7fe0*/  @P0 FMUL.FTZ R4, R3, 2.3283064365386962891e-10 ;  /* 0x2f80000003040820 */ /* 0x000fce0000410000 */
.L_x_137:
[----:B------:R-:W-:Y:S05]  /*7ff0*/  BSYNC.RECONVERGENT B0 ;  /* 0x0000000000007941 */ /* 0x000fea0003800200 */
.L_x_136:
[----:B------:R0:W2:Y:S02]  /*8000*/  LDL R2, [R1] ;  /* 0x0000000001027983 */ /* 0x0000a40000100800 */
[----:B0-----:R-:W-:Y:S01]  /*8010*/  VIADD R1, R1, 0x8 ;  /* 0x0000000801017836 */ /* 0x001fe20000000000 */
[----:B--2---:R-:W-:Y:S06]  /*8020*/  RET.REL.NODEC R20 `(_Z13kernel_render4vec3S_iidP6uchar4S1_iiP4trigP5Lightiii) ;  /* 0xffffff7c14f47950 */ /* 0x004fec0003c3ffff */
        .weak           $__internal_2_$__cuda_sm3x_div_rn_noftz_f32_slowpath
        .type           $__internal_2_$__cuda_sm3x_div_rn_noftz_f32_slowpath,@function
        .size           $__internal_2_$__cuda_sm3x_div_rn_noftz_f32_slowpath,($_Z13kernel_render4vec3S_iidP6uchar4S1_iiP4trigP5Lightiii$__internal_accurate_pow - $__internal_2_$__cuda_sm3x_div_rn_noftz_f32_slowpath)
$__internal_2_$__cuda_sm3x_div_rn_noftz_f32_slowpath:
[----:B------:R-:W-:-:S05]  /*8030*/  IADD3 R1, PT, PT, R1, -0x8, RZ ;  /* 0xfffffff801017810 */ /* 0x000fca0007ffe0ff */
[----:B------:R0:W-:Y:S02]  /*8040*/  STL [R1], R2 ;  /* 0x0000000201007387 */ /* 0x0001e40000100800 */
[----:B0-----:R-:W-:Y:S01]  /*8050*/  SHF.R.U32.HI R2, RZ, 0x17, R5 ;  /* 0x00000017ff027819 */ /* 0x001fe20000011605 */
[----:B------:R-:W-:Y:S01]  /*8060*/  BSSY.RECONVERGENT B0, `(.L_x_138) ;  /* 0x0000064000007945 */ /* 0x000fe20003800200 */
[----:B------:R-:W-:Y:S02]  /*8070*/  SHF.R.U32.HI R0, RZ, 0x17, R4 ;  /* 0x00000017ff007819 */ /* 0x000fe40000011604 */
[----:B------:R-:W-:Y:S02]  /*8080*/  LOP3.LUT R8, R2, 0xff, RZ, 0xc0, !PT ;  /* 0x000000ff02087812 */ /* 0x000fe400078ec0ff */
[----:B------:R-:W-:-:S03]  /*8090*/  LOP3.LUT R3, R0, 0xff, RZ, 0xc0, !PT ;  /* 0x000000ff00037812 */ /* 0x000fc600078ec0ff */
[----:B------:R-:W-:Y:S01]  /*80a0*/  VIADD R6, R8, 0xffffffff ;  /* 0xffffffff08067836 */ /* 0x000fe20000000000 */
[----:B------:R-:W-:-:S04]  /*80b0*/  IADD3 R0, PT, PT, R3, -0x1, RZ ;  /* 0xffffffff03007810 */ /* 0x000fc80007ffe0ff */
[----:B------:R-:W-:-:S04]  /*80c0*/  ISETP.GT.U32.AND P0, PT, R6, 0xfd, PT ;  /* 0x000000fd0600780c */ /* 0x000fc80003f04070 */
[----:B------:R-:W-:-:S13]  /*80d0*/  ISETP.GT.U32.OR P0, PT, R0, 0xfd, P0 ;  /* 0x000000fd0000780c */ /* 0x000fda0000704470 */
[----:B------:R-:W-:Y:S01]  /*80e0*/  @!P0 IMAD.MOV.U32 R2, RZ, RZ, RZ ;  /* 0x000000ffff028224 */ /* 0x000fe200078e00ff */
[----:B------:R-:W-:Y:S06]  /*80f0*/  @!P0 BRA `(.L_x_139) ;  /* 0x0000000000648947 */ /* 0x000fec0003800000 */
[----:B------:R-:W-:-:S13]  /*8100*/  FSETP.GTU.FTZ.AND P0, PT, |R4|, +INF , PT ;  /* 0x7f8000000400780b */ /* 0x000fda0003f1c200 */
[----:B------:R-:W-:Y:S05]  /*8110*/  @P0 BRA `(.L_x_140) ;  /* 0x00000004005c0947 */ /* 0x000fea0003800000 */
[----:B------:R-:W-:-:S13]  /*8120*/  FSETP.GTU.FTZ.AND P0, PT, |R5|, +INF , PT ;  /* 0x7f8000000500780b */ /* 0x000fda0003f1c200 */
[----:B------:R-:W-:Y:S05]  /*8130*/  @P0 BRA `(.L_x_140) ;  /* 0x0000000400540947 */ /* 0x000fea0003800000 */
[----:B------:R-:W-:-:S13]  /*8140*/  LOP3.LUT P0, RZ, R5, 0x7fffffff, R4, 0xc8, !PT ;  /* 0x7fffffff05ff7812 */ /* 0x000fda000780c804 */
[----:B------:R-:W-:Y:S05]  /*8150*/  @!P0 BRA `(.L_x_141) ;  /* 0x0000000400448947 */ /* 0x000fea0003800000 */
[----:B------:R-:W-:Y:S01]  /*8160*/  FADD.FTZ R2, |R4|, -RZ ;  /* 0x800000ff04027221 */ /* 0x000fe20000010200 */
[----:B------:R-:W-:-:S04]  /*8170*/  FADD.FTZ R7, |R5|, -RZ ;  /* 0x800000ff05077221 */ /* 0x000fc80000010200 */
[C---:B------:R-:W-:Y:S02]  /*8180*/  FSETP.NEU.FTZ.AND P0, PT, R2.reuse, +INF , PT ;  /* 0x7f8000000200780b */ /* 0x040fe40003f1d000 */
[----:B------:R-:W-:Y:S02]  /*8190*/  FSETP.NEU.FTZ.AND P2, PT, R7, +INF , PT ;  /* 0x7f8000000700780b */ /* 0x000fe40003f5d000 */
[----:B------:R-:W-:-:S11]  /*81a0*/  FSETP.NEU.FTZ.AND P1, PT, R2, +INF , PT ;  /* 0x7f8000000200780b */ /* 0x000fd60003f3d000 */
[----:B------:R-:W-:Y:S05]  /*81b0*/  @!P2 BRA !P0, `(.L_x_141) ;  /* 0x00000004002ca947 */ /* 0x000fea0004000000 */
[----:B------:R-:W-:-:S04]  /*81c0*/  LOP3.LUT P0, RZ, R4, 0x7fffffff, RZ, 0xc0, !PT ;  /* 0x7fffffff04ff7812 */ /* 0x000fc8000780c0ff */
[----:B------:R-:W-:-:S13]  /*81d0*/  PLOP3.LUT P0, PT, P2, P0, PT, 0x2f, 0xf2 ;  /* 0x0000000000f2781c */ /* 0x000fda0001700577 */
[----:B------:R-:W-:Y:S05]  /*81e0*/  @P0 BRA `(.L_x_142) ;  /* 0x0000000400180947 */ /* 0x000fea0003800000 */
[----:B------:R-:W-:-:S04]  /*81f0*/  LOP3.LUT P0, RZ, R5, 0x7fffffff, RZ, 0xc0, !PT ;  /* 0x7fffffff05ff7812 */ /* 0x000fc8000780c0ff */
[----:B------:R-:W-:-:S13]  /*8200*/  PLOP3.LUT P0, PT, P1, P0, PT, 0x2f, 0xf2 ;  /* 0x0000000000f2781c */ /* 0x000fda0000f00577 */
[----:B------:R-:W-:Y:S05]  /*8210*/  @P0 BRA `(.L_x_143) ;  /* 0x0000000400000947 */ /* 0x000fea0003800000 */
[----:B------:R-:W-:Y:S02]  /*8220*/  ISETP.GE.AND P0, PT, R0, RZ, PT ;  /* 0x000000ff0000720c */ /* 0x000fe40003f06270 */
[----:B------:R-:W-:-:S11]  /*8230*/  ISETP.GE.AND P1, PT, R6, RZ, PT ;  /* 0x000000ff0600720c */ /* 0x000fd60003f26270 */
[----:B------:R-:W-:Y:S01]  /*8240*/  @P0 MOV R2, RZ ;  /* 0x000000ff00020202 */ /* 0x000fe20000000f00 */
[----:B------:R-:W-:Y:S02]  /*8250*/  @!P0 IMAD.MOV.U32 R2, RZ, RZ, -0x40 ;  /* 0xffffffc0ff028424 */ /* 0x000fe400078e00ff */
[----:B------:R-:W-:Y:S01]  /*8260*/  @!P0 FFMA R4, R4, 1.84467440737095516160e+19, RZ ;  /* 0x5f80000004048823 */ /* 0x000fe200000000ff */
[----:B------:R-:W-:Y:S02]  /*8270*/  @!P1 FFMA R5, R5, 1.84467440737095516160e+19, RZ ;  /* 0x5f80000005059823 */ /* 0x000fe400000000ff */
[----:B------:R-:W-:-:S07]  /*8280*/  @!P1 IADD3 R2, PT, PT, R2, 0x40, RZ ;  /* 0x0000004002029810 */ /* 0x000fce0007ffe0ff */
.L_x_139:
[----:B------:R-:W-:Y:S01]  /*8290*/  LEA R0, R8, 0xc0800000, 0x17 ;  /* 0xc080000008007811 */ /* 0x000fe200078eb8ff */
[----:B------:R-:W-:Y:S01]  /*82a0*/  BSSY.RECONVERGENT B1, `(.L_x_144) ;  /* 0x0000036000017945 */ /* 0x000fe20003800200 */
[----:B------:R-:W-:-:S03]  /*82b0*/  IADD3 R3, PT, PT, R3, -0x7f, RZ ;  /* 0xffffff8103037810 */ /* 0x000fc60007ffe0ff */
[----:B------:R-:W-:Y:S02]  /*82c0*/  IMAD.IADD R5, R5, 0x1, -R0 ;  /* 0x0000000105057824 */ /* 0x000fe400078e0a00 */
[C---:B------:R-:W-:Y:S01]  /*82d0*/  IMAD R0, R3.reuse, -0x800000, R4 ;  /* 0xff80000003007824 */ /* 0x040fe200078e0204 */
[----:B------:R-:W-:Y:S01]  /*82e0*/  IADD3 R3, PT, PT, R3, 0x7f, -R8 ;  /* 0x0000007f03037810 */ /* 0x000fe20007ffe808 */
[----:B------:R-:W0:Y:S01]  /*82f0*/  MUFU.RCP R6, R5 ;  /* 0x0000000500067308 */ /* 0x000e220000001000 */
[----:B------:R-:W-:-:S03]  /*8300*/  FADD.FTZ R7, -R5, -RZ ;  /* 0x800000ff05077221 */ /* 0x000fc60000010100 */
[----:B------:R-:W-:Y:S02]  /*8310*/  IMAD.IADD R3, R3, 0x1, R2 ;  /* 0x0000000103037824 */ /* 0x000fe400078e0202 */
[----:B0-----:R-:W-:-:S04]  /*8320*/  FFMA R9, R6, R7, 1 ;  /* 0x3f80000006097423 */ /* 0x001fc80000000007 */
[----:B------:R-:W-:-:S04]  /*8330*/  FFMA R11, R6, R9, R6 ;  /* 0x00000009060b7223 */ /* 0x000fc80000000006 */
[----:B------:R-:W-:-:S04]  /*8340*/  FFMA R4, R0, R11, RZ ;  /* 0x0000000b00047223 */ /* 0x000fc800000000ff */
[----:B------:R-:W-:-:S04]  /*8350*/  FFMA R9, R7, R4, R0 ;  /* 0x0000000407097223 */ /* 0x000fc80000000000 */
[----:B------:R-:W-:-:S04]  /*8360*/  FFMA R6, R11, R9, R4 ;  /* 0x000000090b067223 */ /* 0x000fc80000000004 */
[----:B------:R-:W-:-:S04]  /*8370*/  FFMA R7, R7, R6, R0 ;  /* 0x0000000607077223 */ /* 0x000fc80000000000 */
[----:B------:R-:W-:-:S05]  /*8380*/  FFMA R4, R11, R7, R6 ;  /* 0x000000070b047223 */ /* 0x000fca0000000006 */
[----:B------:R-:W-:-:S04]  /*8390*/  SHF.R.U32.HI R0, RZ, 0x17, R4 ;  /* 0x00000017ff007819 */ /* 0x000fc80000011604 */
[----:B------:R-:W-:-:S04]  /*83a0*/  LOP3.LUT R0, R0, 0xff, RZ, 0xc0, !PT ;  /* 0x000000ff00007812 */ /* 0x000fc800078ec0ff */
[----:B------:R-:W-:-:S05]  /*83b0*/  IADD3 R8, PT, PT, R0, R3, RZ ;  /* 0x0000000300087210 */ /* 0x000fca0007ffe0ff */
[----:B------:R-:W-:-:S05]  /*83c0*/  VIADD R0, R8, 0xffffffff ;  /* 0xffffffff08007836 */ /* 0x000fca0000000000 */
[----:B------:R-:W-:-:S13]  /*83d0*/  ISETP.GE.U32.AND P0, PT, R0, 0xfe, PT ;  /* 0x000000fe0000780c */ /* 0x000fda0003f06070 */
[----:B------:R-:W-:Y:S05]  /*83e0*/  @!P0 BRA `(.L_x_145) ;  /* 0x0000000000808947 */ /* 0x000fea0003800000 */
[----:B------:R-:W-:-:S13]  /*83f0*/  ISETP.GT.AND P0, PT, R8, 0xfe, PT ;  /* 0x000000fe0800780c */ /* 0x000fda0003f04270 */
[----:B------:R-:W-:Y:S05]  /*8400*/  @P0 BRA `(.L_x_146) ;  /* 0x00000000006c0947 */ /* 0x000fea0003800000 */
[----:B------:R-:W-:-:S13]  /*8410*/  ISETP.GE.AND P0, PT, R8, 0x1, PT ;  /* 0x000000010800780c */ /* 0x000fda0003f06270 */
[----:B------:R-:W-:Y:S05]  /*8420*/  @P0 BRA `(.L_x_147) ;  /* 0x0000000000740947 */ /* 0x000fea0003800000 */
[----:B------:R-:W-:Y:S02]  /*8430*/  ISETP.GE.AND P0, PT, R8, -0x18, PT ;  /* 0xffffffe80800780c */ /* 0x000fe40003f06270 */
[----:B------:R-:W-:-:S11]  /*8440*/  LOP3.LUT R4, R4, 0x80000000, RZ, 0xc0, !PT ;  /* 0x8000000004047812 */ /* 0x000fd600078ec0ff */
[----:B------:R-:W-:Y:S05]  /*8450*/  @!P0 BRA `(.L_x_147) ;  /* 0x0000000000688947 */ /* 0x000fea0003800000 */
[CCC-:B------:R-:W-:Y:S01]  /*8460*/  FFMA.RZ R0, R11.reuse, R7.reuse, R6.reuse ;  /* 0x000000070b007223 */ /* 0x1c0fe2000000c006 */
[C---:B------:R-:W-:Y:S01]  /*8470*/  IADD3 R5, PT, PT, R8.reuse, 0x20, RZ ;  /* 0x0000002008057810 */ /* 0x040fe20007ffe0ff */
[CCC-:B------:R-:W-:Y:S01]  /*8480*/  FFMA.RM R3, R11.reuse, R7.reuse, R6.reuse ;  /* 0x000000070b037223 */ /* 0x1c0fe20000004006 */
[----:B------:R-:W-:Y:S02]  /*8490*/  ISETP.NE.AND P2, PT, R8, RZ, PT ;  /* 0x000000ff0800720c */ /* 0x000fe40003f45270 */
[----:B------:R-:W-:Y:S01]  /*84a0*/  LOP3.LUT R2, R0, 0x7fffff, RZ, 0xc0, !PT ;  /* 0x007fffff00027812 */ /* 0x000fe200078ec0ff */
[----:B------:R-:W-:Y:S01]  /*84b0*/  FFMA.RP R0, R11, R7, R6 ;  /* 0x000000070b007223 */ /* 0x000fe20000008006 */
[----:B------:R-:W-:Y:S01]  /*84c0*/  IMAD.MOV R6, RZ, RZ, -R8 ;  /* 0x000000ffff067224 */ /* 0x000fe200078e0a08 */
[----:B------:R-:W-:Y:S02]  /*84d0*/  ISETP.NE.AND P1, PT, R8, RZ, PT ;  /* 0x000000ff0800720c */ /* 0x000fe40003f25270 */
[----:B------:R-:W-:-:S02]  /*84e0*/  LOP3.LUT R2, R2, 0x800000, RZ, 0xfc, !PT ;  /* 0x0080000002027812 */ /* 0x000fc400078efcff */
[----:B------:R-:W-:Y:S02]  /*84f0*/  FSETP.NEU.FTZ.AND P0, PT, R0, R3, PT ;  /* 0x000000030000720b */ /* 0x000fe40003f1d000 */
[----:B------:R-:W-:Y:S02]  /*8500*/  SHF.L.U32 R5, R2, R5, RZ ;  /* 0x0000000502057219 */ /* 0x000fe400000006ff */
[----:B------:R-:W-:Y:S02]  /*8510*/  SEL R3, R6, RZ, P2 ;  /* 0x000000ff06037207 */ /* 0x000fe40001000000 */
[----:B------:R-:W-:Y:S02]  /*8520*/  ISETP.NE.AND P1, PT, R5, RZ, P1 ;  /* 0x000000ff0500720c */ /* 0x000fe40000f25270 */
[----:B------:R-:W-:Y:S02]  /*8530*/  SHF.R.U32.HI R3, RZ, R3, R2 ;  /* 0x00000003ff037219 */ /* 0x000fe40000011602 */
[----:B------:R-:W-:-:S02]  /*8540*/  PLOP3.LUT P0, PT, P0, P1, PT, 0xf8, 0x8f ;  /* 0x00000000008f781c */ /* 0x000fc40000703f70 */
[----:B------:R-:W-:Y:S02]  /*8550*/  SHF.R.U32.HI R5, RZ, 0x1, R3 ;  /* 0x00000001ff057819 */ /* 0x000fe40000011603 */
[----:B------:R-:W-:-:S04]  /*8560*/  SEL R0, RZ, 0x1, !P0 ;  /* 0x00000001ff007807 */ /* 0x000fc80004000000 */
[----:B------:R-:W-:-:S04]  /*8570*/  LOP3.LUT R0, R0, 0x1, R5, 0xf8, !PT ;  /* 0x0000000100007812 */ /* 0x000fc800078ef805 */
[----:B------:R-:W-:-:S04]  /*8580*/  LOP3.LUT R0, R0, R3, RZ, 0xc0, !PT ;  /* 0x0000000300007212 */ /* 0x000fc800078ec0ff */
[----:B------:R-:W-:-:S04]  /*8590*/  IADD3 R5, PT, PT, R5, R0, RZ ;  /* 0x0000000005057210 */ /* 0x000fc80007ffe0ff */
[----:B------:R-:W-:Y:S01]  /*85a0*/  LOP3.LUT R4, R5, R4, RZ, 0xfc, !PT ;  /* 0x0000000405047212 */ /* 0x000fe200078efcff */
[----:B------:R-:W-:Y:S06]  /*85b0*/  BRA `(.L_x_147) ;  /* 0x0000000000107947 */ /* 0x000fec0003800000 */
.L_x_146:
[----:B------:R-:W-:-:S04]  /*85c0*/  LOP3.LUT R4, R4, 0x80000000, RZ, 0xc0, !PT ;  /* 0x8000000004047812 */ /* 0x000fc800078ec0ff */
[----:B------:R-:W-:Y:S01]  /*85d0*/  LOP3.LUT R4, R4, 0x7f800000, RZ, 0xfc, !PT ;  /* 0x7f80000004047812 */ /* 0x000fe200078efcff */
[----:B------:R-:W-:Y:S06]  /*85e0*/  BRA `(.L_x_147) ;  /* 0x0000000000047947 */ /* 0x000fec0003800000 */
.L_x_145:
[----:B------:R-:W-:-:S07]  /*85f0*/  IMAD R4, R3, 0x800000, R4 ;  /* 0x0080000003047824 */ /* 0x000fce00078e0204 */
.L_x_147:
[----:B------:R-:W-:Y:S05]  /*8600*/  BSYNC.RECONVERGENT B1 ;  /* 0x0000000000017941 */ /* 0x000fea0003800200 */
.L_x_144:
[----:B------:R-:W-:Y:S05]  /*8610*/  BRA `(.L_x_148) ;  /* 0x0000000000207947 */ /* 0x000fea0003800000 */
.L_x_143:
[----:B------:R-:W-:-:S04]  /*8620*/  LOP3.LUT R4, R5, 0x80000000, R4, 0x48, !PT ;  /* 0x8000000005047812 */ /* 0x000fc800078e4804 */
[----:B------:R-:W-:Y:S01]  /*8630*/  LOP3.LUT R4, R4, 0x7f800000, RZ, 0xfc, !PT ;  /* 0x7f80000004047812 */ /* 0x000fe200078efcff */
[----:B------:R-:W-:Y:S06]  /*8640*/  BRA `(.L_x_148) ;  /* 0x0000000000147947 */ /* 0x000fec0003800000 */
.L_x_142:
[----:B------:R-:W-:Y:S01]  /*8650*/  LOP3.LUT R4, R5, 0x80000000, R4, 0x48, !PT ;  /* 0x8000000005047812 */ /* 0x000fe200078e4804 */
[----:B------:R-:W-:Y:S06]  /*8660*/  BRA `(.L_x_148) ;  /* 0x00000000000c7947 */ /* 0x000fec0003800000 */
.L_x_141:
[----:B------:R-:W0:Y:S01]  /*8670*/  MUFU.RSQ R4, -QNAN ;  /* 0xffc0000000047908 */ /* 0x000e220000001400 */
[----:B------:R-:W-:Y:S05]  /*8680*/  BRA `(.L_x_148) ;  /* 0x0000000000047947 */ /* 0x000fea0003800000 */
.L_x_140:
[----:B------:R-:W-:-:S07]  /*8690*/  FADD.FTZ R4, R4, R5 ;  /* 0x0000000504047221 */ /* 0x000fce0000010000 */
.L_x_148:
[----:B------:R-:W-:Y:S05]  /*86a0*/  BSYNC.RECONVERGENT B0 ;  /* 0x0000000000007941 */ /* 0x000fea0003800200 */
.L_x_138:
[----:B------:R1:W0:Y:S02]  /*86b0*/  LDL R2, [R1] ;  /* 0x0000000001027983 */ /* 0x0002240000100800 */
[----:B-1----:R-:W-:Y:S01]  /*86c0*/  IADD3 R1, PT, PT, R1, 0x8, RZ ;  /* 0x0000000801017810 */ /* 0x002fe20007ffe0ff */
[----:B0-----:R-:W-:Y:S06]  /*86d0*/  RET.REL.NODEC R20 `(_Z13kernel_render4vec3S_iidP6uchar4S1_iiP4trigP5Lightiii) ;  /* 0xffffff7814487950 */ /* 0x001fec0003c3ffff */
        .type           $_Z13kernel_render4vec3S_iidP6uchar4S1_iiP4trigP5Lightiii$__internal_accurate_pow,@function
        .size           $_Z13kernel_render4vec3S_iidP6uchar4S1_iiP4trigP5Lightiii$__internal_accurate_pow,($_Z13kernel_render4vec3S_iidP6uchar4S1_iiP4trigP5Lightiii$__internal_trig_reduction_slowpathd - $_Z13kernel_render4vec3S_iidP6uchar4S1_iiP4trigP5Lightiii$__internal_accurate_pow)
$_Z13kernel_render4vec3S_iidP6uchar4S1_iiP4trigP5Lightiii$__internal_accurate_pow:
[----:B------:R-:W-:Y:S01]  /*86e0*/  VIADD R1, R1, 0xffffffc8 ;  /* 0xffffffc801017836 */ /* 0x000fe20000000000 */
[----:B------:R-:W-:-:S04]  /*86f0*/  MOV R3, R5 ;  /* 0x0000000500037202 */ /* 0x000fc80000000f00 */
        /* <DEDUP_REMOVED lines=12> */
[----:B------:R0:W-:Y:S02]  /*87c0*/  STL [R1], R2 ;  /* 0x0000000201007387 */ /* 0x0001e40000100800 */
[----:B0-----:R-:W-:Y:S01]  /*87d0*/  IMAD.MOV.U32 R2, RZ, RZ, R4 ;  /* 0x000000ffff027224 */ /* 0x001fe200078e0004 */
[----:B------:R-:W-:Y:S01]  /*87e0*/  ISETP.GT.U32.AND P0, PT, R3, 0xfffff, PT ;  /* 0x000fffff0300780c */ /* 0x000fe20003f04070 */
[----:B------:R-:W-:Y:S01]  /*87f0*/  IMAD.MOV.U32 R16, RZ, RZ, 0x41ad3b5a ;  /* 0x41ad3b5aff107424 */ /* 0x000fe200078e00ff */
[----:B------:R-:W-:Y:S01]  /*8800*/  MOV R0, R3 ;  /* 0x0000000300007202 */ /* 0x000fe20000000f00 */
[----:B------:R-:W-:Y:S01]  /*8810*/  UMOV UR4, 0x7d2cafe2 ;  /* 0x7d2cafe200047882 */ /* 0x000fe20000000000 */
[----:B------:R-:W-:Y:S01]  /*8820*/  MOV R10, RZ ;  /* 0x000000ff000a7202 */ /* 0x000fe20000000f00 */
[----:B------:R-:W-:Y:S01]  /*8830*/  UMOV UR5, 0x3eb0f5ff ;  /* 0x3eb0f5ff00057882 */ /* 0x000fe20000000000 */
[----:B------:R-:W-:Y:S01]  /*8840*/  MOV R17, 0x3ed0f5d2 ;  /* 0x3ed0f5d200117802 */ /* 0x000fe20000000f00 */
[----:B------:R-:W-:Y:S01]  /*8850*/  UMOV UR6, 0x3b39803f ;  /* 0x3b39803f00067882 */ /* 0x000fe20000000000 */
[----:B------:R-:W-:Y:S01]  /*8860*/  UMOV UR7, 0x3c7abc9e ;  /* 0x3c7abc9e00077882 */ /* 0x000fe20000000000 */
[----:B------:R-:W-:Y:S04]  /*8870*/  BSSY.RECONVERGENT B0, `(.L_x_149) ;  /* 0x000009e000007945 */ /* 0x000fe80003800200 */
[----:B------:R-:W-:-:S10]  /*8880*/  @!P0 DMUL R28, R2, 1.80143985094819840000e+16 ;  /* 0x43500000021c8828 */ /* 0x000fd40000000000 */
[----:B------:R-:W-:Y:S01]  /*8890*/  @!P0 IMAD.MOV.U32 R0, RZ, RZ, R29 ;  /* 0x000000ffff008224 */ /* 0x000fe200078e001d */
[----:B------:R-:W-:-:S04]  /*88a0*/  @!P0 MOV R2, R28 ;  /* 0x0000001c00028202 */ /* 0x000fc80000000f00 */
[----:B------:R-:W-:Y:S01]  /*88b0*/  LOP3.LUT R0, R0, 0x800fffff, RZ, 0xc0, !PT ;  /* 0x800fffff00007812 */ /* 0x000fe200078ec0ff */
[----:B------:R-:W-:Y:S01]  /*88c0*/  IMAD.MOV.U32 R4, RZ, RZ, R2 ;  /* 0x000000ffff047224 */ /* 0x000fe200078e0002 */
[----:B------:R-:W-:Y:S02]  /*88d0*/  SHF.R.U32.HI R2, RZ, 0x14, R3 ;  /* 0x00000014ff027819 */ /* 0x000fe40000011603 */
[----:B------:R-:W-:Y:S02]  /*88e0*/  LOP3.LUT R5, R0, 0x3ff00000, RZ, 0xfc, !PT ;  /* 0x3ff0000000057812 */ /* 0x000fe400078efcff */
[----:B------:R-:W-:Y:S02]  /*88f0*/  @!P0 LEA.HI R2, R29, 0xffffffca, RZ, 0xc ;  /* 0xffffffca1d028811 */ /* 0x000fe400078f60ff */
[----:B------:R-:W-:Y:S02]  /*8900*/  ISETP.GE.U32.AND P1, PT, R5, 0x3ff6a09f, PT ;  /* 0x3ff6a09f0500780c */ /* 0x000fe40003f26070 */
[----:B------:R-:W-:Y:S01]  /*8910*/  SHF.L.U32 R0, R7, 0x1, RZ ;  /* 0x0000000107007819 */ /* 0x000fe200000006ff */
[----:B------:R-:W-:-:S03]  /*8920*/  VIADD R3, R2, 0xfffffc01 ;  /* 0xfffffc0102037836 */ /* 0x000fc60000000000 */
[----:B------:R-:W-:-:S07]  /*8930*/  ISETP.GT.U32.AND P0, PT, R0, -0x2000001, PT ;  /* 0xfdffffff0000780c */ /* 0x000fce0003f04070 */
[----:B------:R-:W-:Y:S02]  /*8940*/  @P1 IADD3 R9, PT, PT, R5, -0x100000, RZ ;  /* 0xfff0000005091810 */ /* 0x000fe40007ffe0ff */
[----:B------:R-:W-:-:S03]  /*8950*/  @P1 IADD3 R3, PT, PT, R2, -0x3fe, RZ ;  /* 0xfffffc0202031810 */ /* 0x000fc60007ffe0ff */
[----:B------:R-:W-:Y:S01]  /*8960*/  @P1 IMAD.MOV.U32 R5, RZ, RZ, R9 ;  /* 0x000000ffff051224 */ /* 0x000fe200078e0009 */
[----:B------:R-:W-:Y:S01]  /*8970*/  LOP3.LUT R2, R3, 0x80000000, RZ, 0x3c, !PT ;  /* 0x8000000003027812 */ /* 0x000fe200078e3cff */
[----:B------:R-:W-:Y:S01]  /*8980*/  IMAD.MOV.U32 R3, RZ, RZ, 0x43300000 ;  /* 0x43300000ff037424 */ /* 0x000fe200078e00ff */
[----:B------:R-:W-:-:S03]  /*8990*/  @P0 LOP3.LUT R7, R7, 0xff0fffff, RZ, 0xc0, !PT ;  /* 0xff0fffff07070812 */ /* 0x000fc600078ec0ff */
[C---:B------:R-:W-:Y:S02]  /*89a0*/  DADD R8, R4.reuse, 1 ;  /* 0x3ff0000004087429 */ /* 0x040fe40000000000 */
[----:B------:R-:W-:-:S04]  /*89b0*/  DADD R4, R4, -1 ;  /* 0xbff0000004047429 */ /* 0x000fc80000000000 */
[----:B------:R-:W0:Y:S02]  /*89c0*/  MUFU.RCP64H R11, R9 ;  /* 0x00000009000b7308 */ /* 0x000e240000001800 */
[----:B0-----:R-:W-:-:S08]  /*89d0*/  DFMA R12, -R8, R10, 1 ;  /* 0x3ff00000080c742b */ /* 0x001fd0000000010a */
[----:B------:R-:W-:-:S08]  /*89e0*/  DFMA R12, R12, R12, R12 ;  /* 0x0000000c0c0c722b */ /* 0x000fd0000000000c */
[----:B------:R-:W-:-:S08]  /*89f0*/  DFMA R12, R10, R12, R10 ;  /* 0x0000000c0a0c722b */ /* 0x000fd0000000000a */
[----:B------:R-:W-:-:S08]  /*8a00*/  DMUL R10, R4, R12 ;  /* 0x0000000c040a7228 */ /* 0x000fd00000000000 */
[----:B------:R-:W-:-:S08]  /*8a10*/  DFMA R10, R4, R12, R10 ;  /* 0x0000000c040a722b */ /* 0x000fd0000000000a */
[CC--:B------:R-:W-:Y:S02]  /*8a20*/  DMUL R14, R10.reuse, R10.reuse ;  /* 0x0000000a0a0e7228 */ /* 0x0c0fe40000000000 */
[----:B------:R-:W-:-:S06]  /*8a30*/  DMUL R24, R10, R10 ;  /* 0x0000000a0a187228 */ /* 0x000fcc0000000000 */
[----:B------:R-:W-:Y:S01]  /*8a40*/  DFMA R8, R14, UR4, R16 ;  /* 0x000000040e087c2b */ /* 0x000fe20008000010 */
[----:B------:R-:W-:Y:S01]  /*8a50*/  UMOV UR4, 0x75488a3f ;  /* 0x75488a3f00047882 */ /* 0x000fe20000000000 */
[----:B------:R-:W-:Y:S01]  /*8a60*/  UMOV UR5, 0x3ef3b20a ;  /* 0x3ef3b20a00057882 */ /* 0x000fe20000000000 */
[----:B------:R-:W-:-:S05]  /*8a70*/  DADD R16, R4, -R10 ;  /* 0x0000000004107229 */ /* 0x000fca000000080a */
[----:B------:R-:W-:Y:S01]  /*8a80*/  DFMA R8, R14, R8, UR4 ;  /* 0x000000040e087e2b */ /* 0x000fe20008000008 */
[----:B------:R-:W-:Y:S01]  /*8a90*/  UMOV UR4, 0xe4faecd5 ;  /* 0xe4faecd500047882 */ /* 0x000fe20000000000 */
[----:B------:R-:W-:Y:S01]  /*8aa0*/  UMOV UR5, 0x3f1745cd ;  /* 0x3f1745cd00057882 */ /* 0x000fe20000000000 */
[----:B------:R-:W-:-:S05]  /*8ab0*/  DADD R16, R16, R16 ;  /* 0x0000000010107229 */ /* 0x000fca0000000010 */
[----:B------:R-:W-:Y:S01]  /*8ac0*/  DFMA R8, R14, R8, UR4 ;  /* 0x000000040e087e2b */ /* 0x000fe20008000008 */
[----:B------:R-:W-:Y:S01]  /*8ad0*/  UMOV UR4, 0x258a578b ;  /* 0x258a578b00047882 */ /* 0x000fe20000000000 */
[----:B------:R-:W-:Y:S01]  /*8ae0*/  UMOV UR5, 0x3f3c71c7 ;  /* 0x3f3c71c700057882 */ /* 0x000fe20000000000 */
[----:B------:R-:W-:-:S05]  /*8af0*/  DFMA R16, R4, -R10, R16 ;  /* 0x8000000a0410722b */ /* 0x000fca0000000010 */
[----:B------:R-:W-:Y:S01]  /*8b00*/  DFMA R8, R14, R8, UR4 ;  /* 0x000000040e087e2b */ /* 0x000fe20008000008 */
[----:B------:R-:W-:Y:S01]  /*8b10*/  UMOV UR4, 0x9242b910 ;  /* 0x9242b91000047882 */ /* 0x000fe20000000000 */
[----:B------:R-:W-:Y:S01]  /*8b20*/  UMOV UR5, 0x3f624924 ;  /* 0x3f62492400057882 */ /* 0x000fe20000000000 */
[----:B------:R-:W-:-:S05]  /*8b30*/  DMUL R16, R12, R16 ;  /* 0x000000100c107228 */ /* 0x000fca0000000000 */
[----:B------:R-:W-:Y:S01]  /*8b40*/  DFMA R8, R14, R8, UR4 ;  /* 0x000000040e087e2b */ /* 0x000fe20008000008 */
[----:B------:R-:W-:Y:S01]  /*8b50*/  UMOV UR4, 0x99999dfb ;  /* 0x99999dfb00047882 */ /* 0x000fe20000000000 */
[----:B------:R-:W-:-:S03]  /*8b60*/  UMOV UR5, 0x3f899999 ;  /* 0x3f89999900057882 */ /* 0x000fc60000000000 */
[----:B------:R-:W-:Y:S01]  /*8b70*/  VIADD R13, R17, 0x100000 ;  /* 0x00100000110d7836 */ /* 0x000fe20000000000 */
[----:B------:R-:W-:Y:S02]  /*8b80*/  MOV R12, R16 ;  /* 0x00000010000c7202 */ /* 0x000fe40000000f00 */
[----:B------:R-:W-:Y:S01]  /*8b90*/  DFMA R8, R14, R8, UR4 ;  /* 0x000000040e087e2b */ /* 0x000fe20008000008 */
[----:B------:R-:W-:Y:S01]  /*8ba0*/  UMOV UR4, 0x55555555 ;  /* 0x5555555500047882 */ /* 0x000fe20000000000 */
[----:B------:R-:W-:-:S06]  /*8bb0*/  UMOV UR5, 0x3fb55555 ;  /* 0x3fb5555500057882 */ /* 0x000fcc0000000000 */
[----:B------:R-:W-:-:S08]  /*8bc0*/  DFMA R18, R14, R8, UR4 ;  /* 0x000000040e127e2b */ /* 0x000fd00008000008 */
[----:B------:R-:W-:Y:S01]  /*8bd0*/  DADD R22, -R18, UR4 ;  /* 0x0000000412167e29 */ /* 0x000fe20008000100 */
[----:B------:R-:W-:Y:S01]  /*8be0*/  UMOV UR4, 0xb9e7b0 ;  /* 0x00b9e7b000047882 */ /* 0x000fe20000000000 */
[----:B------:R-:W-:-:S06]  /*8bf0*/  UMOV UR5, 0x3c46a4cb ;  /* 0x3c46a4cb00057882 */ /* 0x000fcc0000000000 */
[----:B------:R-:W-:Y:S02]  /*8c00*/  DFMA R22, R14, R8, R22 ;  /* 0x000000080e16722b */ /* 0x000fe40000000016 */
[C---:B------:R-:W-:Y:S02]  /*8c10*/  DMUL R14, R10.reuse, R24 ;  /* 0x000000180a0e7228 */ /* 0x040fe40000000000 */
[----:B------:R-:W-:-:S04]  /*8c20*/  DFMA R8, R10, R10, -R24 ;  /* 0x0000000a0a08722b */ /* 0x000fc80000000818 */
[----:B------:R-:W-:Y:S01]  /*8c30*/  DADD R22, R22, -UR4 ;  /* 0x8000000416167e29 */ /* 0x000fe20008000000 */
[----:B------:R-:W-:Y:S01]  /*8c40*/  UMOV UR4, 0x80000000 ;  /* 0x8000000000047882 */ /* 0x000fe20000000000 */
[C---:B------:R-:W-:Y:S01]  /*8c50*/  DFMA R26, R10.reuse, R24, -R14 ;  /* 0x000000180a1a722b */ /* 0x040fe2000000080e */
[----:B------:R-:W-:Y:S01]  /*8c60*/  UMOV UR5, 0x43300000 ;  /* 0x4330000000057882 */ /* 0x000fe20000000000 */
[----:B------:R-:W-:-:S04]  /*8c70*/  DFMA R8, R10, R12, R8 ;  /* 0x0000000c0a08722b */ /* 0x000fc80000000008 */
[----:B------:R-:W-:Y:S02]  /*8c80*/  DADD R4, R18, R22 ;  /* 0x0000000012047229 */ /* 0x000fe40000000016 */
[----:B------:R-:W-:-:S06]  /*8c90*/  DFMA R26, R16, R24, R26 ;  /* 0x00000018101a722b */ /* 0x000fcc000000001a */
[----:B------:R-:W-:Y:S02]  /*8ca0*/  DMUL R12, R4, R14 ;  /* 0x0000000e040c7228 */ /* 0x000fe40000000000 */
[----:B------:R-:W-:Y:S02]  /*8cb0*/  DFMA R8, R10, R8, R26 ;  /* 0x000000080a08722b */ /* 0x000fe4000000001a */
[----:B------:R-:W-:-:S04]  /*8cc0*/  DADD R18, R18, -R4 ;  /* 0x0000000012127229 */ /* 0x000fc80000000804 */
[----:B------:R-:W-:-:S04]  /*8cd0*/  DFMA R24, R4, R14, -R12 ;  /* 0x0000000e0418722b */ /* 0x000fc8000000080c */
[----:B------:R-:W-:-:S04]  /*8ce0*/  DADD R18, R22, R18 ;  /* 0x0000000016127229 */ /* 0x000fc80000000012 */
[----:B------:R-:W-:-:S08]  /*8cf0*/  DFMA R8, R4, R8, R24 ;  /* 0x000000080408722b */ /* 0x000fd00000000018 */
[----:B------:R-:W-:-:S08]  /*8d00*/  DFMA R8, R18, R14, R8 ;  /* 0x0000000e1208722b */ /* 0x000fd00000000008 */
[----:B------:R-:W-:-:S08]  /*8d10*/  DADD R4, R12, R8 ;  /* 0x000000000c047229 */ /* 0x000fd00000000008 */
[--C-:B------:R-:W-:Y:S02]  /*8d20*/  DADD R14, R10, R4.reuse ;  /* 0x000000000a0e7229 */ /* 0x100fe40000000004 */
[----:B------:R-:W-:-:S06]  /*8d30*/  DADD R12, R12, -R4 ;  /* 0x000000000c0c7229 */ /* 0x000fcc0000000804 */
[----:B------:R-:W-:Y:S02]  /*8d40*/  DADD R10, R10, -R14 ;  /* 0x000000000a0a7229 */ /* 0x000fe4000000080e */
[----:B------:R-:W-:-:S06]  /*8d50*/  DADD R12, R8, R12 ;  /* 0x00000000080c7229 */ /* 0x000fcc000000000c */
[----:B------:R-:W-:Y:S02]  /*8d60*/  DADD R10, R4, R10 ;  /* 0x00000000040a7229 */ /* 0x000fe4000000000a */
[----:B------:R-:W-:Y:S01]  /*8d70*/  DADD R4, R2, -UR4 ;  /* 0x8000000402047e29 */ /* 0x000fe20008000000 */
[----:B------:R-:W-:Y:S01]  /*8d80*/  UMOV UR4, 0xfefa39ef ;  /* 0xfefa39ef00047882 */ /* 0x000fe20000000000 */
[----:B------:R-:W-:-:S04]  /*8d90*/  UMOV UR5, 0x3fe62e42 ;  /* 0x3fe62e4200057882 */ /* 0x000fc80000000000 */
[----:B------:R-:W-:-:S08]  /*8da0*/  DADD R10, R12, R10 ;  /* 0x000000000c0a7229 */ /* 0x000fd0000000000a */
[----:B------:R-:W-:-:S08]  /*8db0*/  DADD R10, R16, R10 ;  /* 0x00000000100a7229 */ /* 0x000fd0000000000a */
[----:B------:R-:W-:-:S08]  /*8dc0*/  DADD R2, R14, R10 ;  /* 0x000000000e027229 */ /* 0x000fd0000000000a */
[--C-:B------:R-:W-:Y:S02]  /*8dd0*/  DFMA R8, R4, UR4, R2.reuse ;  /* 0x0000000404087c2b */ /* 0x100fe40008000002 */
[----:B------:R-:W-:-:S06]  /*8de0*/  DADD R14, R14, -R2 ;  /* 0x000000000e0e7229 */ /* 0x000fcc0000000802 */
[----:B------:R-:W-:Y:S02]  /*8df0*/  DFMA R12, R4, -UR4, R8 ;  /* 0x80000004040c7c2b */ /* 0x000fe40008000008 */
[----:B------:R-:W-:-:S06]  /*8e00*/  DADD R14, R10, R14 ;  /* 0x000000000a0e7229 */ /* 0x000fcc000000000e */
[----:B------:R-:W-:-:S08]  /*8e10*/  DADD R12, -R2, R12 ;  /* 0x00000000020c7229 */ /* 0x000fd0000000010c */
[----:B------:R-:W-:-:S08]  /*8e20*/  DADD R12, R14, -R12 ;  /* 0x000000000e0c7229 */ /* 0x000fd0000000080c */
[----:B------:R-:W-:-:S08]  /*8e30*/  DFMA R12, R4, UR6, R12 ;  /* 0x00000006040c7c2b */ /* 0x000fd0000800000c */
[----:B------:R-:W-:-:S08]  /*8e40*/  DADD R2, R8, R12 ;  /* 0x0000000008027229 */ /* 0x000fd0000000000c */
[----:B------:R-:W-:Y:S02]  /*8e50*/  DADD R8, R8, -R2 ;  /* 0x0000000008087229 */ /* 0x000fe40000000802 */
[----:B------:R-:W-:-:S06]  /*8e60*/  DMUL R4, R2, R6 ;  /* 0x0000000602047228 */ /* 0x000fcc0000000000 */
[----:B------:R-:W-:Y:S02]  /*8e70*/  DADD R8, R12, R8 ;  /* 0x000000000c087229 */ /* 0x000fe40000000008 */
[----:B------:R-:W-:-:S08]  /*8e80*/  DFMA R2, R2, R6, -R4 ;  /* 0x000000060202722b */ /* 0x000fd00000000804 */
[----:B------:R-:W-:Y:S01]  /*8e90*/  DFMA R2, R8, R6, R2 ;  /* 0x000000060802722b */ /* 0x000fe20000000002 */
[----:B------:R-:W-:Y:S01]  /*8ea0*/  IMAD.MOV.U32 R6, RZ, RZ, 0x652b82fe ;  /* 0x652b82feff067424 */ /* 0x000fe200078e00ff */
[----:B------:R-:W-:-:S06]  /*8eb0*/  MOV R7, 0x3ff71547 ;  /* 0x3ff7154700077802 */ /* 0x000fcc0000000f00 */
[----:B------:R-:W-:-:S08]  /*8ec0*/  DADD R10, R4, R2 ;  /* 0x00000000040a7229 */ /* 0x000fd00000000002 */
[----:B------:R-:W-:Y:S02]  /*8ed0*/  DFMA R12, R10, R6, 6.75539944105574400000e+15 ;  /* 0x433800000a0c742b */ /* 0x000fe40000000006 */
[----:B------:R-:W-:Y:S01]  /*8ee0*/  FSETP.GEU.AND P0, PT, |R11|, 4.1917929649353027344, PT ;  /* 0x4086232b0b00780b */ /* 0x000fe20003f0e200 */
[----:B------:R-:W-:-:S05]  /*8ef0*/  DADD R4, R4, -R10 ;  /* 0x0000000004047229 */ /* 0x000fca000000080a */
[----:B------:R-:W-:-:S08]  /*8f00*/  DADD R6, R12, -6.75539944105574400000e+15 ;  /* 0xc33800000c067429 */ /* 0x000fd00000000000 */
[----:B------:R-:W-:Y:S01]  /*8f10*/  DFMA R8, R6, -UR4, R10 ;  /* 0x8000000406087c2b */ /* 0x000fe2000800000a */
[----:B------:R-:W-:Y:S01]  /*8f20*/  UMOV UR4, 0x3b39803f ;  /* 0x3b39803f00047882 */ /* 0x000fe20000000000 */
[----:B------:R-:W-:-:S06]  /*8f30*/  UMOV UR5, 0x3c7abc9e ;  /* 0x3c7abc9e00057882 */ /* 0x000fcc0000000000 */
[----:B------:R-:W-:Y:S01]  /*8f40*/  DFMA R8, R6, -UR4, R8 ;  /* 0x8000000406087c2b */ /* 0x000fe20008000008 */
[----:B------:R-:W-:Y:S01]  /*8f50*/  UMOV UR4, 0x69ce2bdf ;  /* 0x69ce2bdf00047882 */ /* 0x000fe20000000000 */
[----:B------:R-:W-:Y:S01]  /*8f60*/  IMAD.MOV.U32 R6, RZ, RZ, -0x35dec16 ;  /* 0xfca213eaff067424 */ /* 0x000fe200078e00ff */
[----:B------:R-:W-:Y:S01]  /*8f70*/  MOV R7, 0x3e928af3 ;  /* 0x3e928af300077802 */ /* 0x000fe20000000f00 */
[----:B------:R-:W-:-:S05]  /*8f80*/  UMOV UR5, 0x3e5ade15 ;  /* 0x3e5ade1500057882 */ /* 0x000fca0000000000 */
[----:B------:R-:W-:Y:S01]  /*8f90*/  DFMA R6, R8, UR4, R6 ;  /* 0x0000000408067c2b */ /* 0x000fe20008000006 */
        /* <DEDUP_REMOVED lines=24> */
[----:B------:R-:W-:-:S08]  /*9120*/  DFMA R6, R8, R6, 1 ;  /* 0x3ff000000806742b */ /* 0x000fd00000000006 */
[----:B------:R-:W-:Y:S02]  /*9130*/  DFMA R6, R8, R6, 1 ;  /* 0x3ff000000806742b */ /* 0x000fe40000000006 */
[----:B------:R-:W-:-:S08]  /*9140*/  DADD R8, R2, R4 ;  /* 0x0000000002087229 */ /* 0x000fd00000000004 */
[----:B------:R-:W-:Y:S01]  /*9150*/  IMAD R3, R12, 0x100000, R7 ;  /* 0x001000000c037824 */ /* 0x000fe200078e0207 */
[----:B------:R-:W-:Y:S01]  /*9160*/  MOV R2, R6 ;  /* 0x0000000600027202 */ /* 0x000fe20000000f00 */
[----:B------:R-:W-:Y:S06]  /*9170*/  @!P0 BRA `(.L_x_150) ;  /* 0x0000000000348947 */ /* 0x000fec0003800000 */
[----:B------:R-:W-:Y:S01]  /*9180*/  FSETP.GEU.AND P1, PT, |R11|, 4.2275390625, PT ;  /* 0x408748000b00780b */ /* 0x000fe20003f2e200 */
[C---:B------:R-:W-:Y:S02]  /*9190*/  DADD R2, R10.reuse, +INF ;  /* 0x7ff000000a027429 */ /* 0x040fe40000000000 */
[----:B------:R-:W-:-:S08]  /*91a0*/  DSETP.GEU.AND P0, PT, R10, RZ, PT ;  /* 0x000000ff0a00722a */ /* 0x000fd00003f0e000 */
[----:B------:R-:W-:Y:S02]  /*91b0*/  FSEL R2, R2, RZ, P0 ;  /* 0x000000ff02027208 */ /* 0x000fe40000000000 */
[----:B------:R-:W-:Y:S01]  /*91c0*/  @!P1 LEA.HI R0, R12, R12, RZ, 0x1 ;  /* 0x0000000c0c009211 */ /* 0x000fe200078f08ff */
[----:B------:R-:W-:Y:S01]  /*91d0*/  @!P1 IMAD.MOV.U32 R4, RZ, RZ, R6 ;  /* 0x000000ffff049224 */ /* 0x000fe200078e0006 */
[----:B------:R-:W-:Y:S02]  /*91e0*/  @!P1 MOV R6, RZ ;  /* 0x000000ff00069202 */ /* 0x000fe40000000f00 */
[----:B------:R-:W-:Y:S02]  /*91f0*/  @!P1 SHF.R.S32.HI R5, RZ, 0x1, R0 ;  /* 0x00000001ff059819 */ /* 0x000fe40000011400 */
[----:B------:R-:W-:-:S03]  /*9200*/  FSEL R3, R3, RZ, P0 ;  /* 0x000000ff03037208 */ /* 0x000fc60000000000 */
[----:B------:R-:W-:Y:S01]  /*9210*/  @!P1 IMAD.IADD R12, R12, 0x1, -R5 ;  /* 0x000000010c0c9824 */ /* 0x000fe200078e0a05 */
[----:B------:R-:W-:-:S04]  /*9220*/  @!P1 LEA R5, R5, R7, 0x14 ;  /* 0x0000000705059211 */ /* 0x000fc800078ea0ff */
[----:B------:R-:W-:-:S06]  /*9230*/  @!P1 LEA R7, R12, 0x3ff00000, 0x14 ;  /* 0x3ff000000c079811 */ /* 0x000fcc00078ea0ff */
[----:B------:R-:W-:-:S11]  /*9240*/  @!P1 DMUL R2, R4, R6 ;  /* 0x0000000604029228 */ /* 0x000fd60000000000 */
.L_x_150:
[----:B------:R-:W-:Y:S05]  /*9250*/  BSYNC.RECONVERGENT B0 ;  /* 0x0000000000007941 */ /* 0x000fea0003800200 */
.L_x_149:
[----:B------:R-:W-:Y:S01]  /*9260*/  DFMA R4, R8, R2, R2 ;  /* 0x000000020804722b */ /* 0x000fe20000000002 */
[----:B------:R-:W2:Y:S01]  /*9270*/  LDL R16, [R1+0x4] ;  /* 0x0000040001107983 */ /* 0x000ea20000100800 */
[----:B------:R-:W-:-:S03]  /*9280*/  DSETP.NEU.AND P0, PT, |R2|, +INF , PT ;  /* 0x7ff000000200742a */ /* 0x000fc60003f0d200 */
[----:B------:R-:W2:Y:S04]  /*9290*/  LDL R17, [R1+0x8] ;  /* 0x0000080001117983 */ /* 0x000ea80000100800 */
[----:B------:R-:W2:Y:S01]  /*92a0*/  LDL R18, [R1+0xc] ;  /* 0x00000c0001127983 */ /* 0x000ea20000100800 */
[----:B------:R-:W-:Y:S02]  /*92b0*/  FSEL R4, R2, R4, !P0 ;  /* 0x0000000402047208 */ /* 0x000fe40004000000 */
[----:B------:R-:W-:Y:S01]  /*92c0*/  FSEL R5, R3, R5, !P0 ;  /* 0x0000000503057208 */ /* 0x000fe20004000000 */
[----:B------:R-:W2:Y:S04]  /*92d0*/  LDL R2, [R1] ;  /* 0x0000000001027983 */ /* 0x000ea80000100800 */
[----:B------:R-:W2:Y:S04]  /*92e0*/  LDL R19, [R1+0x10] ;  /* 0x0000100001137983 */ /* 0x000ea80000100800 */
[----:B------:R-:W2:Y:S04]  /*92f0*/  LDL R22, [R1+0x14] ;  /* 0x0000140001167983 */ /* 0x000ea80000100800 */
[----:B------:R-:W2:Y:S04]  /*9300*/  LDL R23, [R1+0x18] ;  /* 0x0000180001177983 */ /* 0x000ea80000100800 */
        /* <DEDUP_REMOVED lines=8> */
        .type           $_Z13kernel_render4vec3S_iidP6uchar4S1_iiP4trigP5Lightiii$__internal_trig_reduction_slowpathd,@function
        .size           $_Z13kernel_render4vec3S_iidP6uchar4S1_iiP4trigP5Lightiii$__internal_trig_reduction_slowpathd,(.L_x_205 - $_Z13kernel_render4vec3S_iidP6uchar4S1_iiP4trigP5Lightiii$__internal_trig_reduction_slowpathd)
$_Z13kernel_render4vec3S_iidP6uchar4S1_iiP4trigP5Lightiii$__internal_trig_reduction_slowpathd:
[--C-:B------:R-:W-:Y:S01]  /*9390*/  SHF.R.U32.HI R12, RZ, 0x14, R8.reuse ;  /* 0x00000014ff0c7819 */ /* 0x100fe20000011608 */
[----:B------:R-:W-:Y:S01]  /*93a0*/  HFMA2 R0, -RZ, RZ, 0, 0 ;  /* 0x00000000ff007431 */ /* 0x000fe200000001ff */
[----:B------:R-:W-:Y:S01]  /*93b0*/  MOV R4, R2 ;  /* 0x0000000200047202 */ /* 0x000fe20000000f00 */
[----:B------:R-:W-:Y:S01]  /*93c0*/  IMAD.MOV.U32 R5, RZ, RZ, R8 ;  /* 0x000000ffff057224 */ /* 0x000fe200078e0008 */
[----:B------:R-:W-:-:S04]  /*93d0*/  LOP3.LUT R3, R12, 0x7ff, RZ, 0xc0, !PT ;  /* 0x000007ff0c037812 */ /* 0x000fc800078ec0ff */
[----:B------:R-:W-:-:S13]  /*93e0*/  ISETP.NE.AND P0, PT, R3, 0x7ff, PT ;  /* 0x000007ff0300780c */ /* 0x000fda0003f05270 */
[----:B------:R-:W-:Y:S05]  /*93f0*/  @!P0 BRA `(.L_x_151) ;  /* 0x0000000800488947 */ /* 0x000fea0003800000 */
[----:B------:R-:W-:Y:S01]  /*9400*/  VIADD R0, R3, 0xfffffc00 ;  /* 0xfffffc0003007836 */ /* 0x000fe20000000000 */
[----:B------:R-:W-:Y:S01]  /*9410*/  BSSY.RECONVERGENT B2, `(.L_x_152) ;  /* 0x000002f000027945 */ /* 0x000fe20003800200 */
[----:B------:R-:W-:Y:S02]  /*9420*/  IADD3 R11, PT, PT, R1, 0x18, RZ ;  /* 0x00000018010b7810 */ /* 0x000fe40007ffe0ff */
[----:B------:R-:W-:Y:S02]  /*9430*/  CS2R R16, SRZ ;  /* 0x0000000000107805 */ /* 0x000fe4000001ff00 */
[----:B------:R-:W-:Y:S02]  /*9440*/  SHF.R.U32.HI R15, RZ, 0x6, R0 ;  /* 0x00000006ff0f7819 */ /* 0x000fe40000011600 */
[----:B------:R-:W-:Y:S02]  /*9450*/  ISETP.GE.U32.AND P0, PT, R0, 0x80, PT ;  /* 0x000000800000780c */ /* 0x000fe40003f06070 */
[----:B------:R-:W-:-:S02]  /*9460*/  IADD3 R0, PT, PT, -R15, 0x13, RZ ;  /* 0x000000130f007810 */ /* 0x000fc40007ffe1ff */
[----:B------:R-:W-:Y:S02]  /*9470*/  IADD3 R2, PT, PT, -R15, 0xf, RZ ;  /* 0x0000000f0f027810 */ /* 0x000fe40007ffe1ff */
[----:B------:R-:W-:-:S04]  /*9480*/  SEL R14, R0, 0x12, P0 ;  /* 0x00000012000e7807 */ /* 0x000fc80000000000 */
[----:B------:R-:W-:-:S13]  /*9490*/  ISETP.GE.AND P0, PT, R2, R14, PT ;  /* 0x0000000e0200720c */ /* 0x000fda0003f06270 */
[----:B------:R-:W-:Y:S05]  /*94a0*/  @P0 BRA `(.L_x_153) ;  /* 0x0000000000940947 */ /* 0x000fea0003800000 */
[----:B------:R-:W0:Y:S01]  /*94b0*/  LDC.64 R20, c[0x0][0x358] ;  /* 0x0000d600ff147b82 */ /* 0x000e220000000a00 */
[C---:B------:R-:W-:Y:S01]  /*94c0*/  SHF.L.U64.HI R3, R4.reuse, 0xb, R5 ;  /* 0x0000000b04037819 */ /* 0x040fe20000010205 */
[----:B------:R-:W-:Y:S01]  /*94d0*/  BSSY.RECONVERGENT B3, `(.L_x_154) ;  /* 0x0000021000037945 */ /* 0x000fe20003800200 */
[----:B------:R-:W-:Y:S01]  /*94e0*/  IMAD.SHL.U32 R13, R4, 0x800, RZ ;  /* 0x00000800040d7824 */ /* 0x000fe200078e00ff */
[----:B------:R-:W-:Y:S01]  /*94f0*/  MOV R7, R2 ;  /* 0x0000000200077202 */ /* 0x000fe20000000f00 */
[----:B------:R-:W-:Y:S01]  /*9500*/  IMAD.MOV.U32 R6, RZ, RZ, RZ ;  /* 0x000000ffff067224 */ /* 0x000fe200078e00ff */
[----:B------:R-:W-:Y:S02]  /*9510*/  IADD3 R0, PT, PT, RZ, -R15, -R14 ;  /* 0x8000000fff007210 */ /* 0x000fe40007ffe80e */
[----:B------:R-:W-:Y:S02]  /*9520*/  CS2R R16, SRZ ;  /* 0x0000000000107805 */ /* 0x000fe4000001ff00 */
[----:B------:R-:W-:-:S07]  /*9530*/  LOP3.LUT R19, R3, 0x80000000, RZ, 0xfc, !PT ;  /* 0x8000000003137812 */ /* 0x000fce00078efcff */
.L_x_155:
[----:B------:R-:W1:Y:S01]  /*9540*/  LDC.64 R2, c[0x4][RZ] ;  /* 0x01000000ff027b82 */ /* 0x000e620000000a00 */
[----:B0-----:R-:W-:Y:S02]  /*9550*/  R2UR UR4, R20 ;  /* 0x00000000140472ca */ /* 0x001fe400000e0000 */
[----:B------:R-:W-:Y:S01]  /*9560*/  R2UR UR5, R21 ;  /* 0x00000000150572ca */ /* 0x000fe200000e0000 */
[----:B-1----:R-:W-:-:S12]  /*9570*/  IMAD.WIDE R2, R7, 0x8, R2 ;  /* 0x0000000807027825 */ /* 0x002fd800078e0202 */
[----:B------:R-:W2:Y:S01]  /*9580*/  LDG.E.64.CONSTANT R2, desc[UR4][R2.64] ;  /* 0x0000000402027981 */ /* 0x000ea2000c1e9b00 */
[----:B------:R-:W-:Y:S02]  /*9590*/  IADD3 R0, PT, PT, R0, 0x1, RZ ;  /* 0x0000000100007810 */ /* 0x000fe40007ffe0ff */
[----:B------:R-:W-:Y:S01]  /*95a0*/  IADD3 R7, PT, PT, R7, 0x1, RZ ;  /* 0x0000000107077810 */ /* 0x000fe20007ffe0ff */
[----:B--2---:R-:W-:-:S04]  /*95b0*/  IMAD.WIDE.U32 R4, P2, R2, R13, R16 ;  /* 0x0000000d02047225 */ /* 0x004fc80007840010 */
[----:B------:R-:W-:Y:S02]  /*95c0*/  IMAD R9, R2, R19, RZ ;  /* 0x0000001302097224 */ /* 0x000fe400078e02ff */
[CC--:B------:R-:W-:Y:S02]  /*95d0*/  IMAD R16, R3.reuse, R13.reuse, RZ ;  /* 0x0000000d03107224 */ /* 0x0c0fe400078e02ff */
[----:B------:R-:W-:Y:S01]  /*95e0*/  IMAD.HI.U32 R17, R3, R13, RZ ;  /* 0x0000000d03117227 */ /* 0x000fe200078e00ff */
[----:B------:R-:W-:Y:S02]  /*95f0*/  IADD3 R5, P0, PT, R9, R5, RZ ;  /* 0x0000000509057210 */ /* 0x000fe40007f1e0ff */
[----:B------:R-:W-:Y:S01]  /*9600*/  LEA R9, R6, R11, 0x3 ;  /* 0x0000000b06097211 */ /* 0x000fe200078e18ff */
[----:B------:R-:W-:Y:S01]  /*9610*/  IMAD.HI.U32 R18, R3, R19, RZ ;  /* 0x0000001303127227 */ /* 0x000fe200078e00ff */
[----:B------:R-:W-:-:S03]  /*9620*/  IADD3 R5, P1, PT, R16, R5, RZ ;  /* 0x0000000510057210 */ /* 0x000fc60007f3e0ff */
[-C--:B------:R-:W-:Y:S02]  /*9630*/  IMAD.HI.U32 R16, R2, R19.reuse, RZ ;  /* 0x0000001302107227 */ /* 0x080fe400078e00ff */
[----:B------:R1:W-:Y:S02]  /*9640*/  STL.64 [R9], R4 ;  /* 0x0000000409007387 */ /* 0x0003e40000100a00 */
[----:B------:R-:W-:Y:S02]  /*9650*/  IMAD.X R2, RZ, RZ, R16, P2 ;  /* 0x000000ffff027224 */ /* 0x000fe400010e0610 */
[----:B------:R-:W-:Y:S02]  /*9660*/  IMAD R3, R3, R19, RZ ;  /* 0x0000001303037224 */ /* 0x000fe400078e02ff */
[----:B------:R-:W-:Y:S01]  /*9670*/  VIADD R6, R6, 0x1 ;  /* 0x0000000106067836 */ /* 0x000fe20000000000 */
[----:B------:R-:W-:-:S04]  /*9680*/  IADD3.X R2, P0, PT, R17, R2, RZ, P0, !PT ;  /* 0x0000000211027210 */ /* 0x000fc8000071e4ff */
[----:B------:R-:W-:Y:S01]  /*9690*/  IADD3.X R16, P1, PT, R3, R2, RZ, P1, !PT ;  /* 0x0000000203107210 */ /* 0x000fe20000f3e4ff */
[----:B------:R-:W-:Y:S01]  /*96a0*/  IMAD.X R2, RZ, RZ, R18, P0 ;  /* 0x000000ffff027224 */ /* 0x000fe200000e0612 */
[----:B------:R-:W-:-:S04]  /*96b0*/  ISETP.NE.AND P0, PT, R0, -0xf, PT ;  /* 0xfffffff10000780c */ /* 0x000fc80003f05270 */
[----:B------:R-:W-:-:S09]  /*96c0*/  IADD3.X R17, PT, PT, RZ, R2, RZ, P1, !PT ;  /* 0x00000002ff117210 */ /* 0x000fd20000ffe4ff */
[----:B-1----:R-:W-:Y:S05]  /*96d0*/  @P0 BRA `(.L_x_155) ;  /* 0xfffffffc00980947 */ /* 0x002fea000383ffff */
[----:B------:R-:W-:Y:S05]  /*96e0*/  BSYNC.RECONVERGENT B3 ;  /* 0x0000000000037941 */ /* 0x000fea0003800200 */
.L_x_154:
[----:B------:R-:W-:-:S07]  /*96f0*/  IMAD.MOV.U32 R2, RZ, RZ, R14 ;  /* 0x000000ffff027224 */ /* 0x000fce00078e000e */
.L_x_153:
[----:B------:R-:W-:Y:S05]  /*9700*/  BSYNC.RECONVERGENT B2 ;  /* 0x0000000000027941 */ /* 0x000fea0003800200 */
.L_x_152:
[----:B------:R-:W-:Y:S02]  /*9710*/  LOP3.LUT P0, R21, R12, 0x3f, RZ, 0xc0, !PT ;  /* 0x0000003f0c157812 */ /* 0x000fe4000780c0ff */
[----:B------:R-:W-:-:S05]  /*9720*/  IADD3 R2, PT, PT, R15, R2, RZ ;  /* 0x000000020f027210 */ /* 0x000fca0007ffe0ff */
[----:B------:R-:W-:-:S05]  /*9730*/  IMAD.U32 R19, R2, 0x8, R11 ;  /* 0x0000000802137824 */ /* 0x000fca00078e000b */
[----:B------:R0:W-:Y:S04]  /*9740*/  STL.64 [R19+-0x78], R16 ;  /* 0xffff881013007387 */ /* 0x0001e80000100a00 */
[----:B------:R-:W2:Y:S04]  /*9750*/  @P0 LDL.64 R4, [R1+0x20] ;  /* 0x0000200001040983 */ /* 0x000ea80000100a00 */
[----:B------:R-:W3:Y:S04]  /*9760*/  LDL.64 R14, [R1+0x28] ;  /* 0x00002800010e7983 */ /* 0x000ee80000100a00 */
[----:B------:R-:W4:Y:S01]  /*9770*/  LDL.64 R12, [R1+0x30] ;  /* 0x00003000010c7983 */ /* 0x000f220000100a00 */
[----:B------:R-:W-:Y:S01]  /*9780*/  @P0 LOP3.LUT R0, R21, 0x3f, RZ, 0x3c, !PT ;  /* 0x0000003f15000812 */ /* 0x000fe200078e3cff */
[----:B------:R-:W-:Y:S01]  /*9790*/  BSSY.RECONVERGENT B2, `(.L_x_156) ;  /* 0x0000034000027945 */ /* 0x000fe20003800200 */
[----:B--2---:R-:W-:-:S02]  /*97a0*/  @P0 SHF.R.U64 R3, R4, 0x1, R5 ;  /* 0x0000000104030819 */ /* 0x004fc40000001205 */
[----:B------:R-:W-:Y:S02]  /*97b0*/  @P0 SHF.R.U32.HI R5, RZ, 0x1, R5 ;  /* 0x00000001ff050819 */ /* 0x000fe40000011605 */
[--C-:B---3--:R-:W-:Y:S02]  /*97c0*/  @P0 SHF.R.U32.HI R11, RZ, 0x1, R15.reuse ;  /* 0x00000001ff0b0819 */ /* 0x108fe4000001160f */
[C---:B------:R-:W-:Y:S02]  /*97d0*/  @P0 SHF.R.U64 R9, R14.reuse, 0x1, R15 ;  /* 0x000000010e090819 */ /* 0x040fe4000000120f */
[----:B------:R-:W-:Y:S02]  /*97e0*/  @P0 SHF.R.U64 R2, R3, R0, R5 ;  /* 0x0000000003020219 */ /* 0x000fe40000001205 */
[CC--:B------:R-:W-:Y:S02]  /*97f0*/  @P0 SHF.L.U64.HI R4, R14.reuse, R21.reuse, R15 ;  /* 0x000000150e040219 */ /* 0x0c0fe4000001020f */
[----:B------:R-:W-:-:S02]  /*9800*/  @P0 SHF.L.U32 R7, R14, R21, RZ ;  /* 0x000000150e070219 */ /* 0x000fc400000006ff */
[-C--:B------:R-:W-:Y:S02]  /*9810*/  @P0 SHF.R.U32.HI R3, RZ, R0.reuse, R5 ;  /* 0x00000000ff030219 */ /* 0x080fe40000011605 */
[----:B----4-:R-:W-:Y:S02]  /*9820*/  @P0 SHF.L.U32 R5, R12, R21, RZ ;  /* 0x000000150c050219 */ /* 0x010fe400000006ff */
[----:B------:R-:W-:Y:S02]  /*9830*/  @P0 SHF.R.U64 R6, R9, R0, R11 ;  /* 0x0000000009060219 */ /* 0x000fe4000000120b */
[----:B------:R-:W-:Y:S02]  /*9840*/  @P0 LOP3.LUT R14, R7, R2, RZ, 0xfc, !PT ;  /* 0x00000002070e0212 */ /* 0x000fe400078efcff */
[----:B------:R-:W-:Y:S02]  /*9850*/  @P0 LOP3.LUT R15, R4, R3, RZ, 0xfc, !PT ;  /* 0x00000003040f0212 */ /* 0x000fe400078efcff */
[----:B------:R-:W-:-:S02]  /*9860*/  @P0 SHF.L.U64.HI R3, R12, R21, R13 ;  /* 0x000000150c030219 */ /* 0x000fc4000001020d */
[----:B------:R-:W-:Y:S02]  /*9870*/  @P0 LOP3.LUT R12, R5, R6, RZ, 0xfc, !PT ;  /* 0x00000006050c0212 */ /* 0x000fe400078efcff */
[----:B------:R-:W-:Y:S02]  /*9880*/  @P0 SHF.R.U32.HI R0, RZ, R0, R11 ;  /* 0x00000000ff000219 */ /* 0x000fe4000001160b */
[C---:B------:R-:W-:Y:S02]  /*9890*/  SHF.L.U32 R6, R14.reuse, 0x2, RZ ;  /* 0x000000020e067819 */ /* 0x040fe400000006ff */
[----:B------:R-:W-:Y:S02]  /*98a0*/  SHF.L.U64.HI R9, R14, 0x2, R15 ;  /* 0x000000020e097819 */ /* 0x000fe4000001020f */
[----:B------:R-:W-:Y:S02]  /*98b0*/  @P0 LOP3.LUT R13, R3, R0, RZ, 0xfc, !PT ;  /* 0x00000000030d0212 */ /* 0x000fe400078efcff */
[----:B------:R-:W-:-:S02]  /*98c0*/  SHF.L.W.U32.HI R15, R15, 0x2, R12 ;  /* 0x000000020f0f7819 */ /* 0x000fc40000010e0c */
[----:B------:R-:W-:Y:S02]  /*98d0*/  IADD3 RZ, P0, PT, RZ, -R6, RZ ;  /* 0x80000006ffff7210 */ /* 0x000fe40007f1e0ff */
[----:B------:R-:W-:Y:S02]  /*98e0*/  LOP3.LUT R2, RZ, R9, RZ, 0x33, !PT ;  /* 0x00000009ff027212 */ /* 0x000fe400078e33ff */
[----:B------:R-:W-:Y:S02]  /*98f0*/  SHF.L.W.U32.HI R0, R12, 0x2, R13 ;  /* 0x000000020c007819 */ /* 0x000fe40000010e0d */
[----:B------:R-:W-:Y:S02]  /*9900*/  LOP3.LUT R3, RZ, R15, RZ, 0x33, !PT ;  /* 0x0000000fff037212 */ /* 0x000fe400078e33ff */
[----:B------:R-:W-:Y:S02]  /*9910*/  IADD3.X R2, P0, PT, RZ, R2, RZ, P0, !PT ;  /* 0x00000002ff027210 */ /* 0x000fe4000071e4ff */
[----:B------:R-:W-:-:S02]  /*9920*/  LOP3.LUT R5, RZ, R0, RZ, 0x33, !PT ;  /* 0x00000000ff057212 */ /* 0x000fc400078e33ff */
[----:B------:R-:W-:Y:S02]  /*9930*/  IADD3.X R4, P1, PT, RZ, R3, RZ, P0, !PT ;  /* 0x00000003ff047210 */ /* 0x000fe4000073e4ff */
[----:B------:R-:W-:-:S03]  /*9940*/  ISETP.GT.U32.AND P2, PT, R15, -0x1, PT ;  /* 0xffffffff0f00780c */ /* 0x000fc60003f44070 */
[----:B------:R-:W-:Y:S01]  /*9950*/  IMAD.X R5, RZ, RZ, R5, P1 ;  /* 0x000000ffff057224 */ /* 0x000fe200008e0605 */
[----:B------:R-:W-:-:S04]  /*9960*/  ISETP.GT.AND.EX P0, PT, R0, -0x1, PT, P2 ;  /* 0xffffffff0000780c */ /* 0x000fc80003f04320 */
[----:B------:R-:W-:Y:S02]  /*9970*/  SEL R12, R0, R5, P0 ;  /* 0x00000005000c7207 */ /* 0x000fe40000000000 */
[----:B------:R-:W-:Y:S02]  /*9980*/  SEL R7, R15, R4, P0 ;  /* 0x000000040f077207 */ /* 0x000fe40000000000 */
[----:B------:R-:W-:Y:S02]  /*9990*/  ISETP.NE.U32.AND P1, PT, R12, RZ, PT ;  /* 0x000000ff0c00720c */ /* 0x000fe40003f25070 */
[----:B------:R-:W-:Y:S02]  /*99a0*/  SEL R9, R9, R2, P0 ;  /* 0x0000000209097207 */ /* 0x000fe40000000000 */
[----:B------:R-:W-:Y:S01]  /*99b0*/  SEL R3, R7, R12, !P1 ;  /* 0x0000000c07037207 */ /* 0x000fe20004800000 */
[----:B------:R-:W-:-:S05]  /*99c0*/  @!P0 IMAD.MOV R6, RZ, RZ, -R6 ;  /* 0x000000ffff068224 */ /* 0x000fca00078e0a06 */
[----:B------:R-:W1:Y:S02]  /*99d0*/  FLO.U32 R3, R3 ;  /* 0x0000000300037300 */ /* 0x000e6400000e0000 */
[C---:B-1----:R-:W-:Y:S02]  /*99e0*/  IADD3 R4, PT, PT, -R3.reuse, 0x1f, RZ ;  /* 0x0000001f03047810 */ /* 0x042fe40007ffe1ff */
[----:B------:R-:W-:Y:S02]  /*99f0*/  IADD3 R5, PT, PT, -R3, 0x3f, RZ ;  /* 0x0000003f03057810 */ /* 0x000fe40007ffe1ff */
[----:B------:R-:W-:-:S04]  /*9a00*/  @P1 IADD3 R5, PT, PT, R4, RZ, RZ ;  /* 0x000000ff04051210 */ /* 0x000fc80007ffe0ff */
[----:B------:R-:W-:-:S13]  /*9a10*/  ISETP.NE.AND P1, PT, R5, RZ, PT ;  /* 0x000000ff0500720c */ /* 0x000fda0003f25270 */
[----:B0-----:R-:W-:Y:S05]  /*9a20*/  @!P1 BRA `(.L_x_157) ;  /* 0x0000000000289947 */ /* 0x001fea0003800000 */
[C---:B------:R-:W-:Y:S02]  /*9a30*/  LOP3.LUT R2, R5.reuse, 0x3f, RZ, 0xc0, !PT ;  /* 0x0000003f05027812 */ /* 0x040fe400078ec0ff */
[--C-:B------:R-:W-:Y:S02]  /*9a40*/  SHF.R.U64 R4, R6, 0x1, R9.reuse ;  /* 0x0000000106047819 */ /* 0x100fe40000001209 */
[----:B------:R-:W-:Y:S02]  /*9a50*/  SHF.R.U32.HI R6, RZ, 0x1, R9 ;  /* 0x00000001ff067819 */ /* 0x000fe40000011609 */
[----:B------:R-:W-:Y:S02]  /*9a60*/  LOP3.LUT R3, R5, 0x3f, RZ, 0xc, !PT ;  /* 0x0000003f05037812 */ /* 0x000fe400078e0cff */
[CC--:B------:R-:W-:Y:S02]  /*9a70*/  SHF.L.U64.HI R12, R7.reuse, R2.reuse, R12 ;  /* 0x00000002070c7219 */ /* 0x0c0fe4000001020c */
[----:B------:R-:W-:-:S02]  /*9a80*/  SHF.L.U32 R7, R7, R2, RZ ;  /* 0x0000000207077219 */ /* 0x000fc400000006ff */
[-CC-:B------:R-:W-:Y:S02]  /*9a90*/  SHF.R.U64 R2, R4, R3.reuse, R6.reuse ;  /* 0x0000000304027219 */ /* 0x180fe40000001206 */
[----:B------:R-:W-:Y:S02]  /*9aa0*/  SHF.R.U32.HI R3, RZ, R3, R6 ;  /* 0x00000003ff037219 */ /* 0x000fe40000011606 */
[----:B------:R-:W-:Y:S02]  /*9ab0*/  LOP3.LUT R7, R7, R2, RZ, 0xfc, !PT ;  /* 0x0000000207077212 */ /* 0x000fe400078efcff */
[----:B------:R-:W-:-:S07]  /*9ac0*/  LOP3.LUT R12, R12, R3, RZ, 0xfc, !PT ;  /* 0x000000030c0c7212 */ /* 0x000fce00078efcff */
.L_x_157:
[----:B------:R-:W-:Y:S05]  /*9ad0*/  BSYNC.RECONVERGENT B2 ;  /* 0x0000000000027941 */ /* 0x000fea0003800200 */
.L_x_156:
[----:B------:R-:W-:Y:S01]  /*9ae0*/  IMAD.WIDE.U32 R14, R7, 0x2168c235, RZ ;  /* 0x2168c235070e7825 */ /* 0x000fe200078e00ff */
[----:B------:R-:W-:-:S03]  /*9af0*/  SHF.R.U32.HI R13, RZ, 0x1e, R13 ;  /* 0x0000001eff0d7819 */ /* 0x000fc6000001160d */
[----:B------:R-:W-:Y:S01]  /*9b00*/  IMAD.MOV.U32 R3, RZ, RZ, RZ ;  /* 0x000000ffff037224 */ /* 0x000fe200078e00ff */
[----:B------:R-:W-:Y:S01]  /*9b10*/  MOV R2, R15 ;  /* 0x0000000f00027202 */ /* 0x000fe20000000f00 */
[----:B------:R-:W-:Y:S01]  /*9b20*/  IMAD.HI.U32 R4, R12, -0x36f0255e, RZ ;  /* 0xc90fdaa20c047827 */ /* 0x000fe200078e00ff */
[----:B------:R-:W-:Y:S02]  /*9b30*/  IADD3 RZ, P1, PT, R14, R14, RZ ;  /* 0x0000000e0eff7210 */ /* 0x000fe40007f3e0ff */
[----:B------:R-:W-:Y:S01]  /*9b40*/  LEA.HI R0, R0, R13, RZ, 0x1 ;  /* 0x0000000d00007211 */ /* 0x000fe200078f08ff */
[----:B------:R-:W-:-:S04]  /*9b50*/  IMAD.WIDE.U32 R2, R7, -0x36f0255e, R2 ;  /* 0xc90fdaa207027825 */ /* 0x000fc800078e0002 */
[C---:B------:R-:W-:Y:S02]  /*9b60*/  IMAD R7, R12.reuse, -0x36f0255e, RZ ;  /* 0xc90fdaa20c077824 */ /* 0x040fe400078e02ff */
[----:B------:R-:W-:-:S05]  /*9b70*/  IMAD.WIDE.U32 R2, P2, R12, 0x2168c235, R2 ;  /* 0x2168c2350c027825 */ /* 0x000fca0007840002 */
[----:B------:R-:W-:Y:S02]  /*9b80*/  IADD3.X R4, PT, PT, R4, RZ, RZ, P2, !PT ;  /* 0x000000ff04047210 */ /* 0x000fe400017fe4ff */
[----:B------:R-:W-:Y:S02]  /*9b90*/  IADD3 R3, P2, PT, R7, R3, RZ ;  /* 0x0000000307037210 */ /* 0x000fe40007f5e0ff */
[----:B------:R-:W-:Y:S02]  /*9ba0*/  IADD3.X RZ, P1, PT, R2, R2, RZ, P1, !PT ;  /* 0x0000000202ff7210 */ /* 0x000fe40000f3e4ff */
[C---:B------:R-:W-:Y:S01]  /*9bb0*/  ISETP.GT.U32.AND P3, PT, R3.reuse, RZ, PT ;  /* 0x000000ff0300720c */ /* 0x040fe20003f64070 */
[----:B------:R-:W-:Y:S01]  /*9bc0*/  IMAD.X R4, RZ, RZ, R4, P2 ;  /* 0x000000ffff047224 */ /* 0x000fe200010e0604 */
[----:B------:R-:W-:-:S04]  /*9bd0*/  IADD3.X R2, P2, PT, R3, R3, RZ, P1, !PT ;  /* 0x0000000303027210 */ /* 0x000fc80000f5e4ff */
[C---:B------:R-:W-:Y:S02]  /*9be0*/  ISETP.GT.AND.EX P1, PT, R4.reuse, RZ, PT, P3 ;  /* 0x000000ff0400720c */ /* 0x040fe40003f24330 */
[-C--:B------:R-:W-:Y:S02]  /*9bf0*/  IADD3.X R7, PT, PT, R4, R4.reuse, RZ, P2, !PT ;  /* 0x0000000404077210 */ /* 0x080fe400017fe4ff */
[----:B------:R-:W-:Y:S02]  /*9c00*/  SEL R2, R2, R3, P1 ;  /* 0x0000000302027207 */ /* 0x000fe40000800000 */
[----:B------:R-:W-:Y:S02]  /*9c10*/  SEL R7, R7, R4, P1 ;  /* 0x0000000407077207 */ /* 0x000fe40000800000 */
[----:B------:R-:W-:Y:S02]  /*9c20*/  IADD3 R4, P2, PT, R2, 0x1, RZ ;  /* 0x0000000102047810 */ /* 0x000fe40007f5e0ff */
[----:B------:R-:W-:-:S02]  /*9c30*/  SEL R6, RZ, 0xffffffff, !P1 ;  /* 0xffffffffff067807 */ /* 0x000fc40004800000 */
[----:B------:R-:W-:Y:S01]  /*9c40*/  LOP3.LUT P1, R2, R8, 0x80000000, RZ, 0xc0, !PT ;  /* 0x8000000008027812 */ /* 0x000fe2000782c0ff */
[----:B------:R-:W-:Y:S01]  /*9c50*/  IMAD.X R7, RZ, RZ, R7, P2 ;  /* 0x000000ffff077224 */ /* 0x000fe200010e0607 */
[----:B------:R-:W-:Y:S02]  /*9c60*/  IADD3 R3, PT, PT, R6, -R5, RZ ;  /* 0x8000000506037210 */ /* 0x000fe40007ffe0ff */
[----:B------:R-:W-:Y:S02]  /*9c70*/  @!P0 LOP3.LUT R2, R2, 0x80000000, RZ, 0x3c, !PT ;  /* 0x8000000002028812 */ /* 0x000fe400078e3cff */
[----:B------:R-:W-:Y:S01]  /*9c80*/  SHF.R.U64 R4, R4, 0xa, R7 ;  /* 0x0000000a04047819 */ /* 0x000fe20000001207 */
[----:B------:R-:W-:-:S03]  /*9c90*/  IMAD.SHL.U32 R3, R3, 0x100000, RZ ;  /* 0x0010000003037824 */ /* 0x000fc600078e00ff */
[----:B------:R-:W-:-:S03]  /*9ca0*/  IADD3 R4, P2, PT, R4, 0x1, RZ ;  /* 0x0000000104047810 */ /* 0x000fc60007f5e0ff */
[----:B------:R-:W-:Y:S02]  /*9cb0*/  @P1 IADD3 R0, PT, PT, -R0, RZ, RZ ;  /* 0x000000ff00001210 */ /* 0x000fe40007ffe1ff */
[----:B------:R-:W-:-:S04]  /*9cc0*/  LEA.HI.X R7, R7, RZ, RZ, 0x16, P2 ;  /* 0x000000ff07077211 */ /* 0x000fc800010fb4ff */
[--C-:B------:R-:W-:Y:S02]  /*9cd0*/  SHF.R.U64 R4, R4, 0x1, R7.reuse ;  /* 0x0000000104047819 */ /* 0x100fe40000001207 */
[----:B------:R-:W-:Y:S02]  /*9ce0*/  SHF.R.U32.HI R6, RZ, 0x1, R7 ;  /* 0x00000001ff067819 */ /* 0x000fe40000011607 */
[----:B------:R-:W-:-:S04]  /*9cf0*/  IADD3 R4, P2, P3, RZ, RZ, R4 ;  /* 0x000000ffff047210 */ /* 0x000fc80007b5e004 */
[----:B------:R-:W-:-:S04]  /*9d00*/  IADD3.X R3, PT, PT, R3, 0x3fe00000, R6, P2, P3 ;  /* 0x3fe0000003037810 */ /* 0x000fc800017e6406 */
[----:B------:R-:W-:-:S07]  /*9d10*/  LOP3.LUT R5, R3, R2, RZ, 0xfc, !PT ;  /* 0x0000000203057212 */ /* 0x000fce00078efcff */
.L_x_151:
[----:B------:R-:W-:Y:S01]  /*9d20*/  IMAD.MOV.U32 R2, RZ, RZ, R10 ;  /* 0x000000ffff027224 */ /* 0x000fe200078e000a */
[----:B------:R-:W-:-:S04]  /*9d30*/  MOV R3, 0x0 ;  /* 0x0000000000037802 */ /* 0x000fc80000000f00 */
[----:B------:R-:W-:Y:S05]  /*9d40*/  RET.REL.NODEC R2 `(_Z13kernel_render4vec3S_iidP6uchar4S1_iiP4trigP5Lightiii) ;  /* 0xffffff6002ac7950 */ /* 0x000fea0003c3ffff */
.L_x_158:
[----:B------:R-:W-:-:S00]  /*9d50*/  BRA `(.L_x_158) ;  /* 0xfffffffc00fc7947 */ /* 0x000fc0000383ffff */
[----:B------:R-:W-:-:S00]  /*9d60*/  NOP ;  /* 0x0000000000007918 */ /* 0x000fc00000000000 */
        /* <DEDUP_REMOVED lines=9> */
.L_x_205:


//--------------------- .text._Z11kernel_ssaaP6uchar4S0_iii --------------------------
	.section	.text._Z11kernel_ssaaP6uchar4S0_iii,"ax",@progbits
	.align	128
        .global         _Z11kernel_ssaaP6uchar4S0_iii
        .type           _Z11kernel_ssaaP6uchar4S0_iii,@function
        .size           _Z11kernel_ssaaP6uchar4S0_iii,(.L_x_206 - _Z11kernel_ssaaP6uchar4S0_iii)
        .other          _Z11kernel_ssaaP6uchar4S0_iii,@"STO_CUDA_ENTRY STV_DEFAULT"
_Z11kernel_ssaaP6uchar4S0_iii:
.text._Z11kernel_ssaaP6uchar4S0_iii:
[----:B------:R-:W0:Y:S01]  /*0000*/  LDC R1, c[0x0][0x37c] ;  /* 0x0000df00ff017b82 */ /* 0x000e220000000800 */
[----:B------:R-:W1:Y:S07]  /*0010*/  S2R R5, SR_TID.X ;  /* 0x0000000000057919 */ /* 0x000e6e0000002100 */
[----:B------:R-:W1:Y:S01]  /*0020*/  S2UR UR4, SR_CTAID.X ;  /* 0x00000000000479c3 */ /* 0x000e620000002500 */
[----:B------:R-:W2:Y:S01]  /*0030*/  LDCU UR8, c[0x0][0x394] ;  /* 0x00007280ff0877ac */ /* 0x000ea20008000800 */
[----:B------:R-:W3:Y:S06]  /*0040*/  S2R R0, SR_TID.Y ;  /* 0x0000000000007919 */ /* 0x000eec0000002200 */
[----:B------:R-:W1:Y:S08]  /*0050*/  LDC R2, c[0x0][0x360] ;  /* 0x0000d800ff027b82 */ /* 0x000e700000000800 */
[----:B------:R-:W3:Y:S08]  /*0060*/  S2UR UR5, SR_CTAID.Y ;  /* 0x00000000000579c3 */ /* 0x000ef00000002600 */
[----:B------:R-:W3:Y:S01]  /*0070*/  LDC R3, c[0x0][0x364] ;  /* 0x0000d900ff037b82 */ /* 0x000ee20000000800 */
[----:B------:R-:W4:Y:S01]  /*0080*/  LDCU UR6, c[0x0][0x370] ;  /* 0x00006e00ff0677ac */ /* 0x000f220008000800 */
[----:B------:R-:W5:Y:S01]  /*0090*/  LDCU UR7, c[0x0][0x374] ;  /* 0x00006e80ff0777ac */ /* 0x000f620008000800 */
[----:B-1----:R-:W-:-:S05]  /*00a0*/  IMAD R5, R2, UR4, R5 ;  /* 0x0000000402057c24 */ /* 0x002fca000f8e0205 */
[----:B--2---:R-:W-:Y:S01]  /*00b0*/  ISETP.GE.AND P0, PT, R5, UR8, PT ;  /* 0x0000000805007c0c */ /* 0x004fe2000bf06270 */
[----:B----4-:R-:W-:Y:S02]  /*00c0*/  IMAD R2, R2, UR6, RZ ;  /* 0x0000000602027c24 */ /* 0x010fe4000f8e02ff */
[C---:B---3--:R-:W-:Y:S02]  /*00d0*/  IMAD R0, R3.reuse, UR5, R0 ;  /* 0x0000000503007c24 */ /* 0x048fe4000f8e0200 */
[----:B-----5:R-:W-:-:S08]  /*00e0*/  IMAD R3, R3, UR7, RZ ;  /* 0x0000000703037c24 */ /* 0x020fd0000f8e02ff */
[----:B0-----:R-:W-:Y:S05]  /*00f0*/  @P0 EXIT ;  /* 0x000000000000094d */ /* 0x001fea0003800000 */
[----:B------:R-:W0:Y:S01]  /*0100*/  LDCU UR4, c[0x0][0x398] ;  /* 0x00007300ff0477ac */ /* 0x000e220008000800 */
[----:B------:R-:W1:Y:S01]  /*0110*/  LDCU.64 UR10, c[0x0][0x358] ;  /* 0x00006b00ff0a77ac */ /* 0x000e620008000a00 */
[----:B0-----:R-:W-:-:S09]  /*0120*/  UISETP.GE.AND UP0, UPT, UR4, 0x1, UPT ;  /* 0x000000010400788c */ /* 0x001fd2000bf06270 */
[----:B-1----:R-:W-:Y:S05]  /*0130*/  BRA.U !UP0, `(.L_x_159) ;  /* 0x0000001108007547 */ /* 0x002fea000b800000 */
[----:B------:R-:W0:Y:S01]  /*0140*/  LDCU.64 UR6, c[0x0][0x380] ;  /* 0x00007000ff0677ac */ /* 0x000e220008000a00 */
[----:B------:R-:W1:Y:S01]  /*0150*/  LDCU UR8, c[0x0][0x390] ;  /* 0x00007200ff0877ac */ /* 0x000e620008000800 */
[----:B0-----:R-:W-:Y:S02]  /*0160*/  UIADD3 UR5, UP0, UPT, UR6, 0x10, URZ ;  /* 0x0000001006057890 */ /* 0x001fe4000ff1e0ff */
[----:B-1----:R-:W-:Y:S02]  /*0170*/  UIMAD UR4, UR4, UR8, URZ ;  /* 0x00000008040472a4 */ /* 0x002fe4000f8e02ff */
[----:B------:R-:W-:-:S12]  /*0180*/  UIADD3.X UR6, UPT, UPT, URZ, UR7, URZ, UP0, !UPT ;  /* 0x00000007ff067290 */ /* 0x000fd800087fe4ff */
.L_x_178:
[----:B0-----:R-:W0:Y:S01]  /*0190*/  LDCU UR7, c[0x0][0x390] ;  /* 0x00007200ff0777ac */ /* 0x001e220008000800 */
[----:B------:R-:W-:Y:S01]  /*01a0*/  BSSY.RECONVERGENT B0, `(.L_x_160) ;  /* 0x00000f4000007945 */ /* 0x000fe20003800200 */
[----:B0-----:R-:W-:-:S13]  /*01b0*/  ISETP.GE.AND P0, PT, R0, UR7, PT ;  /* 0x0000000700007c0c */ /* 0x001fda000bf06270 */
[----:B------:R-:W-:Y:S05]  /*01c0*/  @P0 BRA `(.L_x_161) ;  /* 0x0000000c00c40947 */ /* 0x000fea0003800000 */
[----:B------:R-:W0:Y:S01]  /*01d0*/  LDCU UR7, c[0x0][0x398] ;  /* 0x00007300ff0777ac */ /* 0x000e220008000800 */
[----:B------:R-:W-:Y:S01]  /*01e0*/  IMAD.MOV.U32 R4, RZ, RZ, RZ ;  /* 0x000000ffff047224 */ /* 0x000fe200078e00ff */
[----:B------:R-:W-:Y:S01]  /*01f0*/  PRMT R6, RZ, 0x7610, R6 ;  /* 0x00007610ff067816 */ /* 0x000fe20000000006 */
[----:B------:R-:W-:Y:S01]  /*0200*/  IMAD.MOV.U32 R8, RZ, RZ, R0 ;  /* 0x000000ffff087224 */ /* 0x000fe200078e0000 */
[----:B------:R-:W-:Y:S01]  /*0210*/  PRMT R7, RZ, 0x7610, R7 ;  /* 0x00007610ff077816 */ /* 0x000fe20000000007 */
[----:B0-----:R-:W-:-:S07]  /*0220*/  IMAD R9, R5, UR7, RZ ;  /* 0x0000000705097c24 */ /* 0x001fce000f8e02ff */
.L_x_177:
[----:B0-----:R-:W0:Y:S01]  /*0230*/  LDCU UR7, c[0x0][0x398] ;  /* 0x00007300ff0777ac */ /* 0x001e220008000800 */
[----:B------:R-:W-:Y:S01]  /*0240*/  PRMT R14, R7, 0x9910, RZ ;  /* 0x00009910070e7816 */ /* 0x000fe200000000ff */
[----:B------:R-:W-:Y:S01]  /*0250*/  IMAD.IADD R19, R8, 0x1, -R0 ;  /* 0x0000000108137824 */ /* 0x000fe200078e0a00 */
[----:B------:R-:W-:Y:S01]  /*0260*/  PRMT R18, R6, 0x9910, RZ ;  /* 0x0000991006127816 */ /* 0x000fe200000000ff */
[----:B------:R-:W-:Y:S01]  /*0270*/  IMAD.MOV R20, RZ, RZ, -R3 ;  /* 0x000000ffff147224 */ /* 0x000fe200078e0a03 */
[----:B------:R-:W-:Y:S01]  /*0280*/  BSSY.RECONVERGENT B1, `(.L_x_162) ;  /* 0x00000a2000017945 */ /* 0x000fe20003800200 */
[----:B------:R-:W-:Y:S02]  /*0290*/  IMAD.MOV.U32 R22, RZ, RZ, RZ ;  /* 0x000000ffff167224 */ /* 0x000fe400078e00ff */
[----:B0-----:R-:W-:Y:S02]  /*02a0*/  IMAD R11, R3, UR7, RZ ;  /* 0x00000007030b7c24 */ /* 0x001fe4000f8e02ff */
[----:B------:R-:W-:-:S02]  /*02b0*/  IMAD R15, R0, UR7, RZ ;  /* 0x00000007000f7c24 */ /* 0x000fc4000f8e02ff */
[----:B------:R-:W-:Y:S02]  /*02c0*/  IMAD.MOV R10, RZ, RZ, -R11 ;  /* 0x000000ffff0a7224 */ /* 0x000fe400078e0a0b */
[--C-:B------:R-:W-:Y:S02]  /*02d0*/  IMAD.MOV R12, RZ, RZ, -R15.reuse ;  /* 0x000000ffff0c7224 */ /* 0x100fe400078e0a0f */
[----:B------:R-:W-:Y:S01]  /*02e0*/  VIADD R13, R15, UR7 ;  /* 0x000000070f0d7c36 */ /* 0x000fe20008000000 */
[----:B------:R-:W-:Y:S01]  /*02f0*/  PRMT R17, R10, 0x9910, RZ ;  /* 0x000099100a117816 */ /* 0x000fe200000000ff */
[CC--:B------:R-:W-:Y:S01]  /*0300*/  IMAD R10, R11.reuse, R4.reuse, R15 ;  /* 0x000000040b0a7224 */ /* 0x0c0fe200078e020f */
[----:B------:R-:W-:Y:S01]  /*0310*/  PRMT R12, R12, 0x7710, RZ ;  /* 0x000077100c0c7816 */ /* 0x000fe200000000ff */
[----:B------:R-:W-:Y:S01]  /*0320*/  IMAD R13, R11, R4, R13 ;  /* 0x000000040b0d7224 */ /* 0x000fe200078e020d */
[----:B------:R-:W0:Y:S01]  /*0330*/  LDCU UR7, c[0x0][0x398] ;  /* 0x00007300ff0777ac */ /* 0x000e220008000800 */
[----:B------:R-:W-:-:S02]  /*0340*/  IMAD.MOV R16, RZ, RZ, -R11 ;  /* 0x000000ffff107224 */ /* 0x000fc400078e0a0b */
[C-C-:B------:R-:W-:Y:S01]  /*0350*/  IMAD R14, R17.reuse, R14, R12.reuse ;  /* 0x0000000e110e7224 */ /* 0x140fe200078e020c */
[----:B------:R-:W-:Y:S01]  /*0360*/  VIADDMNMX R13, R10, 0x1, R13, !PT ;  /* 0x000000010a0d7846 */ /* 0x000fe2000780010d */
[----:B------:R-:W-:Y:S02]  /*0370*/  IMAD R12, R17, R18, R12 ;  /* 0x00000012110c7224 */ /* 0x000fe400078e020c */
[C---:B------:R-:W-:Y:S02]  /*0380*/  IMAD R18, R4.reuse, R20, R19 ;  /* 0x0000001404127224 */ /* 0x040fe400078e0213 */
[C---:B------:R-:W-:Y:S02]  /*0390*/  IMAD.IADD R10, R13.reuse, 0x1, R14 ;  /* 0x000000010d0a7824 */ /* 0x040fe400078e020e */
[CC--:B------:R-:W-:Y:S02]  /*03a0*/  IMAD R14, R4.reuse, R16.reuse, -R15 ;  /* 0x00000010040e7224 */ /* 0x0c0fe400078e0a0f */
[----:B------:R-:W-:Y:S01]  /*03b0*/  IMAD R16, R4, R16, R13 ;  /* 0x0000001004107224 */ /* 0x000fe200078e020d */
[----:B------:R-:W-:Y:S01]  /*03c0*/  LOP3.LUT R10, R10, 0xffff, RZ, 0xc0, !PT ;  /* 0x0000ffff0a0a7812 */ /* 0x000fe200078ec0ff */
[----:B------:R-:W-:-:S02]  /*03d0*/  IMAD.IADD R11, R13, 0x1, R14 ;  /* 0x000000010d0b7824 */ /* 0x000fc400078e020e */
[----:B------:R-:W-:Y:S01]  /*03e0*/  IMAD.IADD R16, R15, 0x1, -R16 ;  /* 0x000000010f107824 */ /* 0x000fe200078e0a10 */
[----:B------:R-:W-:Y:S01]  /*03f0*/  LOP3.LUT R14, R10, 0x7, RZ, 0xc0, !PT ;  /* 0x000000070a0e7812 */ /* 0x000fe200078ec0ff */
[----:B------:R-:W-:Y:S01]  /*0400*/  IMAD.IADD R12, R12, 0x1, R13 ;  /* 0x000000010c0c7824 */ /* 0x000fe200078e020d */
[----:B------:R-:W-:Y:S01]  /*0410*/  LOP3.LUT R15, R11, 0xfffffff8, RZ, 0xc0, !PT ;  /* 0xfffffff80b0f7812 */ /* 0x000fe200078ec0ff */
[----:B------:R-:W-:Y:S01]  /*0420*/  IMAD.MOV.U32 R20, RZ, RZ, RZ ;  /* 0x000000ffff147224 */ /* 0x000fe200078e00ff */
[----:B------:R-:W-:Y:S01]  /*0430*/  ISETP.GT.U32.AND P1, PT, R16, -0x8, PT ;  /* 0xfffffff81000780c */ /* 0x000fe20003f24070 */
[----:B------:R-:W-:Y:S02]  /*0440*/  VIADD R14, R14, 0xffffffff ;  /* 0xffffffff0e0e7836 */ /* 0x000fe40000000000 */
[----:B0-----:R-:W-:Y:S02]  /*0450*/  IMAD R13, R18, UR7, -R15 ;  /* 0x00000007120d7c24 */ /* 0x001fe4000f8e0a0f */
[----:B------:R-:W-:Y:S01]  /*0460*/  IMAD.MOV.U32 R19, RZ, RZ, R9 ;  /* 0x000000ffff137224 */ /* 0x000fe200078e0009 */
[----:B------:R-:W-:Y:S01]  /*0470*/  ISETP.GE.U32.AND P0, PT, R14, 0x3, PT ;  /* 0x000000030e00780c */ /* 0x000fe20003f06070 */
[----:B------:R-:W-:-:S02]  /*0480*/  IMAD.MOV.U32 R18, RZ, RZ, RZ ;  /* 0x000000ffff127224 */ /* 0x000fc400078e00ff */
[----:B------:R-:W-:-:S10]  /*0490*/  IMAD R21, R8, UR7, RZ ;  /* 0x0000000708157c24 */ /* 0x000fd4000f8e02ff */
.L_x_170:
[----:B------:R-:W-:Y:S01]  /*04a0*/  BSSY.RECONVERGENT B2, `(.L_x_163) ;  /* 0x000003e000027945 */ /* 0x000fe20003800200 */
[----:B------:R-:W-:Y:S01]  /*04b0*/  LOP3.LUT P3, RZ, R11, 0x7, RZ, 0xc0, !PT ;  /* 0x000000070bff7812 */ /* 0x000fe2000786c0ff */
[----:B------:R-:W-:Y:S02]  /*04c0*/  IMAD.MOV.U32 R23, RZ, RZ, R21 ;  /* 0x000000ffff177224 */ /* 0x000fe400078e0015 */
[----:B------:R-:W-:Y:S10]  /*04d0*/  @P1 BRA `(.L_x_164) ;  /* 0x0000000000e81947 */ /* 0x000ff40003800000 */
[----:B------:R-:W0:Y:S01]  /*04e0*/  LDCU UR7, c[0x0][0x390] ;  /* 0x00007200ff0777ac */ /* 0x000e220008000800 */
[----:B------:R-:W-:Y:S02]  /*04f0*/  IMAD.MOV.U32 R16, RZ, RZ, R13 ;  /* 0x000000ffff107224 */ /* 0x000fe400078e000d */
[----:B------:R-:W-:Y:S01]  /*0500*/  IMAD.MOV.U32 R23, RZ, RZ, R21 ;  /* 0x000000ffff177224 */ /* 0x000fe200078e0015 */
[----:B------:R-:W1:Y:S01]  /*0510*/  LDCU UR8, c[0x0][0x398] ;  /* 0x00007300ff0877ac */ /* 0x000e620008000800 */
[----:B0-----:R-:W-:-:S04]  /*0520*/  IMAD R17, R19, UR7, R8 ;  /* 0x0000000713117c24 */ /* 0x001fc8000f8e0208 */
[----:B-1----:R-:W-:-:S07]  /*0530*/  IMAD R17, R17, UR8, RZ ;  /* 0x0000000811117c24 */ /* 0x002fce000f8e02ff */
.L_x_165:
[----:B------:R-:W-:Y:S02]  /*0540*/  IMAD.U32 R14, RZ, RZ, UR5 ;  /* 0x00000005ff0e7e24 */ /* 0x000fe4000f8e00ff */
[----:B------:R-:W-:Y:S02]  /*0550*/  IMAD.U32 R15, RZ, RZ, UR6 ;  /* 0x00000006ff0f7e24 */ /* 0x000fe4000f8e00ff */
[----:B------:R-:W-:-:S05]  /*0560*/  IMAD.WIDE R14, R17, 0x4, R14 ;  /* 0x00000004110e7825 */ /* 0x000fca00078e020e */
[----:B------:R-:W2:Y:S04]  /*0570*/  LDG.E R25, desc[UR10][R14.64+-0x10] ;  /* 0xfffff00a0e197981 */ /* 0x000ea8000c1e1900 */
[----:B------:R-:W3:Y:S04]  /*0580*/  LDG.E R24, desc[UR10][R14.64+-0xc] ;  /* 0xfffff40a0e187981 */ /* 0x000ee8000c1e1900 */
[----:B------:R-:W4:Y:S01]  /*0590*/  LDG.E R28, desc[UR10][R14.64+0xc] ;  /* 0x00000c0a0e1c7981 */ /* 0x000f22000c1e1900 */
[----:B--2---:R-:W-:Y:S02]  /*05a0*/  PRMT R27, R25, 0x7770, RZ ;  /* 0x00007770191b7816 */ /* 0x004fe400000000ff */
[----:B---3--:R-:W-:-:S04]  /*05b0*/  PRMT R26, R24, 0x7770, RZ ;  /* 0x00007770181a7816 */ /* 0x008fc800000000ff */
[----:B------:R-:W-:Y:S02]  /*05c0*/  IADD3 R26, PT, PT, R26, R20, R27 ;  /* 0x000000141a1a7210 */ /* 0x000fe40007ffe01b */
[----:B------:R-:W-:Y:S02]  /*05d0*/  PRMT R20, R24, 0x7771, RZ ;  /* 0x0000777118147816 */ /* 0x000fe400000000ff */
[----:B------:R-:W-:-:S04]  /*05e0*/  PRMT R27, R25, 0x7771, RZ ;  /* 0x00007771191b7816 */ /* 0x000fc800000000ff */
[----:B------:R-:W-:Y:S02]  /*05f0*/  IADD3 R27, PT, PT, R20, R18, R27 ;  /* 0x00000012141b7210 */ /* 0x000fe40007ffe01b */
[----:B------:R-:W2:Y:S04]  /*0600*/  LDG.E R20, desc[UR10][R14.64+-0x8] ;  /* 0xfffff80a0e147981 */ /* 0x000ea8000c1e1900 */
[----:B------:R-:W3:Y:S01]  /*0610*/  LDG.E R18, desc[UR10][R14.64+-0x4] ;  /* 0xfffffc0a0e127981 */ /* 0x000ee2000c1e1900 */
[----:B------:R-:W-:Y:S02]  /*0620*/  PRMT R25, R25, 0x7772, RZ ;  /* 0x0000777219197816 */ /* 0x000fe400000000ff */
[----:B------:R-:W-:-:S04]  /*0630*/  PRMT R24, R24, 0x7772, RZ ;  /* 0x0000777218187816 */ /* 0x000fc800000000ff */
[----:B------:R-:W-:Y:S02]  /*0640*/  IADD3 R25, PT, PT, R24, R22, R25 ;  /* 0x0000001618197210 */ /* 0x000fe40007ffe019 */
[----:B--2---:R-:W-:Y:S02]  /*0650*/  PRMT R29, R20, 0x7770, RZ ;  /* 0x00007770141d7816 */ /* 0x004fe400000000ff */
[C---:B---3--:R-:W-:Y:S02]  /*0660*/  PRMT R22, R18.reuse, 0x7770, RZ ;  /* 0x0000777012167816 */ /* 0x048fe400000000ff */
[----:B------:R-:W-:Y:S02]  /*0670*/  PRMT R24, R18, 0x7771, RZ ;  /* 0x0000777112187816 */ /* 0x000fe400000000ff */
[----:B------:R-:W-:Y:S02]  /*0680*/  IADD3 R26, PT, PT, R22, R26, R29 ;  /* 0x0000001a161a7210 */ /* 0x000fe40007ffe01d */
        /* <DEDUP_REMOVED lines=13> */
[----:B------:R-:W2:Y:S01]  /*0760*/  LDG.E R18, desc[UR10][R14.64+0x8] ;  /* 0x0000080a0e127981 */ /* 0x000ea2000c1e1900 */
[----:B------:R-:W-:Y:S01]  /*0770*/  VIADD R16, R16, 0x8 ;  /* 0x0000000810107836 */ /* 0x000fe20000000000 */
[----:B------:R-:W-:-:S04]  /*0780*/  PRMT R22, R22, 0x7772, RZ ;  /* 0x0000777216167816 */ /* 0x000fc800000000ff */
[----:B------:R-:W-:Y:S02]  /*0790*/  ISETP.NE.AND P2, PT, R16, RZ, PT ;  /* 0x000000ff1000720c */ /* 0x000fe40003f45270 */
[----:B------:R-:W-:Y:S02]  /*07a0*/  PRMT R24, R24, 0x7772, RZ ;  /* 0x0000777218187816 */ /* 0x000fe400000000ff */
[----:B----4-:R-:W-:Y:S02]  /*07b0*/  PRMT R20, R28, 0x7770, RZ ;  /* 0x000077701c147816 */ /* 0x010fe400000000ff */
[----:B------:R-:W-:Y:S01]  /*07c0*/  IADD3 R25, PT, PT, R24, R25, R22 ;  /* 0x0000001918197210 */ /* 0x000fe20007ffe016 */
[----:B------:R-:W-:Y:S02]  /*07d0*/  VIADD R23, R23, 0x8 ;  /* 0x0000000817177836 */ /* 0x000fe40000000000 */
[----:B------:R-:W-:Y:S01]  /*07e0*/  VIADD R17, R17, 0x8 ;  /* 0x0000000811117836 */ /* 0x000fe20000000000 */
[----:B--2---:R-:W-:-:S02]  /*07f0*/  PRMT R29, R18, 0x7770, RZ ;  /* 0x00007770121d7816 */ /* 0x004fc400000000ff */
[C---:B------:R-:W-:Y:S02]  /*0800*/  PRMT R22, R18.reuse, 0x7771, RZ ;  /* 0x0000777112167816 */ /* 0x040fe400000000ff */
[----:B------:R-:W-:Y:S02]  /*0810*/  PRMT R24, R18, 0x7772, RZ ;  /* 0x0000777212187816 */ /* 0x000fe400000000ff */
[C---:B------:R-:W-:Y:S02]  /*0820*/  PRMT R18, R28.reuse, 0x7771, RZ ;  /* 0x000077711c127816 */ /* 0x040fe400000000ff */
[----:B------:R-:W-:Y:S02]  /*0830*/  PRMT R28, R28, 0x7772, RZ ;  /* 0x000077721c1c7816 */ /* 0x000fe400000000ff */
[----:B------:R-:W-:Y:S02]  /*0840*/  IADD3 R18, PT, PT, R18, R27, R22 ;  /* 0x0000001b12127210 */ /* 0x000fe40007ffe016 */
[----:B------:R-:W-:-:S02]  /*0850*/  IADD3 R20, PT, PT, R20, R26, R29 ;  /* 0x0000001a14147210 */ /* 0x000fc40007ffe01d */
[----:B------:R-:W-:Y:S01]  /*0860*/  IADD3 R22, PT, PT, R28, R25, R24 ;  /* 0x000000191c167210 */ /* 0x000fe20007ffe018 */
[----:B------:R-:W-:Y:S06]  /*0870*/  @P2 BRA `(.L_x_165) ;  /* 0xfffffffc00302947 */ /* 0x000fec000383ffff */
.L_x_164:
[----:B------:R-:W-:Y:S05]  /*0880*/  BSYNC.RECONVERGENT B2 ;  /* 0x0000000000027941 */ /* 0x000fea0003800200 */
.L_x_163:
[----:B------:R-:W-:Y:S04]  /*0890*/  BSSY.RECONVERGENT B2, `(.L_x_166) ;  /* 0x000003b000027945 */ /* 0x000fe80003800200 */
[----:B------:R-:W-:Y:S05]  /*08a0*/  @!P3 BRA `(.L_x_167) ;  /* 0x0000000000e4b947 */ /* 0x000fea0003800000 */
[----:B------:R-:W-:Y:S01]  /*08b0*/  BSSY.RECONVERGENT B3, `(.L_x_168) ;  /* 0x000001b000037945 */ /* 0x000fe20003800200 */
[----:B------:R-:W-:-:S03]  /*08c0*/  LOP3.LUT P2, RZ, R10, 0x3, RZ, 0xc0, !PT ;  /* 0x000000030aff7812 */ /* 0x000fc6000784c0ff */
[----:B------:R-:W-:Y:S10]  /*08d0*/  @!P0 BRA `(.L_x_169) ;  /* 0x0000000000608947 */ /* 0x000ff40003800000 */
[----:B------:R-:W0:Y:S01]  /*08e0*/  LDC.64 R14, c[0x0][0x380] ;  /* 0x0000e000ff0e7b82 */ /* 0x000e220000000a00 */
[----:B------:R-:W-:-:S04]  /*08f0*/  IMAD R16, R19, UR4, RZ ;  /* 0x0000000413107c24 */ /* 0x000fc8000f8e02ff */
[----:B------:R-:W-:-:S04]  /*0900*/  IMAD.IADD R17, R16, 0x1, R23 ;  /* 0x0000000110117824 */ /* 0x000fc800078e0217 */
[----:B0-----:R-:W-:-:S05]  /*0910*/  IMAD.WIDE R14, R17, 0x4, R14 ;  /* 0x00000004110e7825 */ /* 0x001fca00078e020e */
[----:B------:R-:W2:Y:S04]  /*0920*/  LDG.E R16, desc[UR10][R14.64] ;  /* 0x0000000a0e107981 */ /* 0x000ea8000c1e1900 */
[----:B------:R-:W3:Y:S04]  /*0930*/  LDG.E.U8 R24, desc[UR10][R14.64+0x4] ;  /* 0x0000040a0e187981 */ /* 0x000ee8000c1e1100 */
[----:B------:R-:W4:Y:S04]  /*0940*/  LDG.E.U8 R17, desc[UR10][R14.64+0x6] ;  /* 0x0000060a0e117981 */ /* 0x000f28000c1e1100 */
[----:B------:R-:W5:Y:S04]  /*0950*/  LDG.E.U8 R26, desc[UR10][R14.64+0x5] ;  /* 0x0000050a0e1a7981 */ /* 0x000f68000c1e1100 */
[----:B------:R-:W5:Y:S01]  /*0960*/  LDG.E.U8 R27, desc[UR10][R14.64+0xa] ;  /* 0x00000a0a0e1b7981 */ /* 0x000f62000c1e1100 */
[----:B--2---:R-:W-:-:S04]  /*0970*/  PRMT R25, R16, 0x7770, RZ ;  /* 0x0000777010197816 */ /* 0x004fc800000000ff */
[----:B---3--:R-:W-:Y:S02]  /*0980*/  IADD3 R20, PT, PT, R24, R20, R25 ;  /* 0x0000001418147210 */ /* 0x008fe40007ffe019 */
[C---:B------:R-:W-:Y:S01]  /*0990*/  PRMT R25, R16.reuse, 0x7771, RZ ;  /* 0x0000777110197816 */ /* 0x040fe200000000ff */
[----:B------:R-:W2:Y:S01]  /*09a0*/  LDG.E.U8 R24, desc[UR10][R14.64+0xd] ;  /* 0x00000d0a0e187981 */ /* 0x000ea2000c1e1100 */
[----:B------:R-:W-:-:S04]  /*09b0*/  PRMT R16, R16, 0x7772, RZ ;  /* 0x0000777210107816 */ /* 0x000fc800000000ff */
[----:B----4-:R-:W-:Y:S02]  /*09c0*/  IADD3 R16, PT, PT, R17, R22, R16 ;  /* 0x0000001611107210 */ /* 0x010fe40007ffe010 */
[----:B-----5:R-:W-:Y:S01]  /*09d0*/  IADD3 R18, PT, PT, R26, R18, R25 ;  /* 0x000000121a127210 */ /* 0x020fe20007ffe019 */
[----:B------:R-:W3:Y:S04]  /*09e0*/  LDG.E.U8 R17, desc[UR10][R14.64+0x8] ;  /* 0x0000080a0e117981 */ /* 0x000ee8000c1e1100 */
[----:B------:R-:W3:Y:S04]  /*09f0*/  LDG.E.U8 R22, desc[UR10][R14.64+0xc] ;  /* 0x00000c0a0e167981 */ /* 0x000ee8000c1e1100 */
[----:B------:R-:W2:Y:S04]  /*0a00*/  LDG.E.U8 R25, desc[UR10][R14.64+0x9] ;  /* 0x0000090a0e197981 */ /* 0x000ea8000c1e1100 */
[----:B------:R-:W4:Y:S01]  /*0a10*/  LDG.E.U8 R26, desc[UR10][R14.64+0xe] ;  /* 0x00000e0a0e1a7981 */ /* 0x000f22000c1e1100 */
[----:B------:R-:W-:Y:S01]  /*0a20*/  VIADD R23, R23, 0x4 ;  /* 0x0000000417177836 */ /* 0x000fe20000000000 */
[----:B---3--:R-:W-:-:S02]  /*0a30*/  IADD3 R20, PT, PT, R22, R20, R17 ;  /* 0x0000001416147210 */ /* 0x008fc40007ffe011 */
[----:B--2---:R-:W-:Y:S02]  /*0a40*/  IADD3 R18, PT, PT, R24, R18, R25 ;  /* 0x0000001218127210 */ /* 0x004fe40007ffe019 */
[----:B----4-:R-:W-:-:S07]  /*0a50*/  IADD3 R22, PT, PT, R26, R16, R27 ;  /* 0x000000101a167210 */ /* 0x010fce0007ffe01b */
.L_x_169:
[----:B------:R-:W-:Y:S05]  /*0a60*/  BSYNC.RECONVERGENT B3 ;  /* 0x0000000000037941 */ /* 0x000fea0003800200 */
.L_x_168:
[----:B------:R-:W-:Y:S05]  /*0a70*/  @!P2 BRA `(.L_x_167) ;  /* 0x000000000070a947 */ /* 0x000fea0003800000 */
[C---:B------:R-:W-:Y:S01]  /*0a80*/  LOP3.LUT R14, R12.reuse, 0x3, RZ, 0xc0, !PT ;  /* 0x000000030c0e7812 */ /* 0x040fe200078ec0ff */
[----:B------:R-:W-:Y:S01]  /*0a90*/  IMAD R24, R19, UR4, RZ ;  /* 0x0000000413187c24 */ /* 0x000fe2000f8e02ff */
[----:B------:R-:W-:Y:S02]  /*0aa0*/  LOP3.LUT P3, RZ, R12, 0x1, RZ, 0xc0, !PT ;  /* 0x000000010cff7812 */ /* 0x000fe4000786c0ff */
[----:B------:R-:W-:-:S11]  /*0ab0*/  ISETP.NE.AND P2, PT, R14, 0x1, PT ;  /* 0x000000010e00780c */ /* 0x000fd60003f45270 */
[----:B------:R-:W0:Y:S02]  /*0ac0*/  @P3 LDC.64 R14, c[0x0][0x380] ;  /* 0x0000e000ff0e3b82 */ /* 0x000e240000000a00 */
[----:B------:R-:W-:Y:S02]  /*0ad0*/  @P2 IMAD.IADD R25, R24, 0x1, R23 ;  /* 0x0000000118192824 */ /* 0x000fe400078e0217 */
[----:B------:R-:W-:-:S04]  /*0ae0*/  @P2 VIADD R23, R23, 0x2 ;  /* 0x0000000217172836 */ /* 0x000fc80000000000 */
[----:B------:R-:W1:Y:S01]  /*0af0*/  @P2 LDC.64 R16, c[0x0][0x380] ;  /* 0x0000e000ff102b82 */ /* 0x000e620000000a00 */
[----:B------:R-:W-:Y:S02]  /*0b00*/  @P3 IMAD.IADD R27, R24, 0x1, R23 ;  /* 0x00000001181b3824 */ /* 0x000fe400078e0217 */
[----:B-1----:R-:W-:-:S05]  /*0b10*/  @P2 IMAD.WIDE R16, R25, 0x4, R16 ;  /* 0x0000000419102825 */ /* 0x002fca00078e0210 */
[----:B------:R-:W2:Y:S01]  /*0b20*/  @P2 LDG.E R23, desc[UR10][R16.64] ;  /* 0x0000000a10172981 */ /* 0x000ea2000c1e1900 */
[----:B0-----:R-:W-:-:S03]  /*0b30*/  @P3 IMAD.WIDE R14, R27, 0x4, R14 ;  /* 0x000000041b0e3825 */ /* 0x001fc600078e020e */
[----:B------:R-:W3:Y:S04]  /*0b40*/  @P2 LDG.E.U8 R25, desc[UR10][R16.64+0x4] ;  /* 0x0000040a10192981 */ /* 0x000ee8000c1e1100 */
[----:B------:R-:W4:Y:S04]  /*0b50*/  @P2 LDG.E.U8 R27, desc[UR10][R16.64+0x5] ;  /* 0x0000050a101b2981 */ /* 0x000f28000c1e1100 */
[----:B------:R-:W5:Y:S04]  /*0b60*/  @P2 LDG.E.U8 R26, desc[UR10][R16.64+0x6] ;  /* 0x0000060a101a2981 */ /* 0x000f68000c1e1100 */
[----:B------:R-:W5:Y:S01]  /*0b70*/  @P3 LDG.E R14, desc[UR10][R14.64] ;  /* 0x0000000a0e0e3981 */ /* 0x000f62000c1e1900 */
[----:B--2---:R-:W-:-:S04]  /*0b80*/  @P2 PRMT R24, R23, 0x7770, RZ ;  /* 0x0000777017182816 */ /* 0x004fc800000000ff */
[----:B---3--:R-:W-:Y:S02]  /*0b90*/  @P2 IADD3 R20, PT, PT, R25, R20, R24 ;  /* 0x0000001419142210 */ /* 0x008fe40007ffe018 */
[C---:B------:R-:W-:Y:S02]  /*0ba0*/  @P2 PRMT R24, R23.reuse, 0x7771, RZ ;  /* 0x0000777117182816 */ /* 0x040fe400000000ff */
[----:B------:R-:W-:Y:S02]  /*0bb0*/  @P2 PRMT R23, R23, 0x7772, RZ ;  /* 0x0000777217172816 */ /* 0x000fe400000000ff */
[----:B----4-:R-:W-:Y:S02]  /*0bc0*/  @P2 IADD3 R18, PT, PT, R27, R18, R24 ;  /* 0x000000121b122210 */ /* 0x010fe40007ffe018 */
[----:B-----5:R-:W-:Y:S02]  /*0bd0*/  @P2 IADD3 R22, PT, PT, R26, R22, R23 ;  /* 0x000000161a162210 */ /* 0x020fe40007ffe017 */
[----:B------:R-:W-:-:S02]  /*0be0*/  @P3 PRMT R23, R14, 0x7770, RZ ;  /* 0x000077700e173816 */ /* 0x000fc400000000ff */
[C---:B------:R-:W-:Y:S02]  /*0bf0*/  @P3 PRMT R25, R14.reuse, 0x7771, RZ ;  /* 0x000077710e193816 */ /* 0x040fe400000000ff */
[----:B------:R-:W-:Y:S01]  /*0c00*/  @P3 PRMT R27, R14, 0x7772, RZ ;  /* 0x000077720e1b3816 */ /* 0x000fe200000000ff */
[----:B------:R-:W-:Y:S02]  /*0c10*/  @P3 IMAD.IADD R20, R20, 0x1, R23 ;  /* 0x0000000114143824 */ /* 0x000fe400078e0217 */
[----:B------:R-:W-:Y:S02]  /*0c20*/  @P3 IMAD.IADD R18, R18, 0x1, R25 ;  /* 0x0000000112123824 */ /* 0x000fe400078e0219 */
[----:B------:R-:W-:-:S07]  /*0c30*/  @P3 IMAD.IADD R22, R22, 0x1, R27 ;  /* 0x0000000116163824 */ /* 0x000fce00078e021b */
.L_x_167:
[----:B------:R-:W-:Y:S05]  /*0c40*/  BSYNC.RECONVERGENT B2 ;  /* 0x0000000000027941 */ /* 0x000fea0003800200 */
.L_x_166:
[----:B------:R-:W0:Y:S01]  /*0c50*/  LDCU UR7, c[0x0][0x398] ;  /* 0x00007300ff0777ac */ /* 0x000e220008000800 */
[----:B------:R-:W-:Y:S02]  /*0c60*/  VIADD R19, R19, 0x1 ;  /* 0x0000000113137836 */ /* 0x000fe40000000000 */
[----:B0-----:R-:W-:-:S05]  /*0c70*/  VIADD R14, R9, UR7 ;  /* 0x00000007090e7c36 */ /* 0x001fca0008000000 */
[----:B------:R-:W-:-:S13]  /*0c80*/  ISETP.GE.AND P2, PT, R19, R14, PT ;  /* 0x0000000e1300720c */ /* 0x000fda0003f46270 */
[----:B------:R-:W-:Y:S05]  /*0c90*/  @!P2 BRA `(.L_x_170) ;  /* 0xfffffff80000a947 */ /* 0x000fea000383ffff */
[----:B------:R-:W-:Y:S05]  /*0ca0*/  BSYNC.RECONVERGENT B1 ;  /* 0x0000000000017941 */ /* 0x000fea0003800200 */
.L_x_162:
[----:B------:R-:W0:Y:S01]  /*0cb0*/  LDCU UR7, c[0x0][0x398] ;  /* 0x00007300ff0777ac */ /* 0x000e220008000800 */
[----:B------:R-:W-:Y:S01]  /*0cc0*/  I2FP.F32.U32 R10, R20 ;  /* 0x00000014000a7245 */ /* 0x000fe20000201000 */
[----:B------:R-:W-:Y:S01]  /*0cd0*/  BSSY.RECONVERGENT B1, `(.L_x_171) ;  /* 0x0000011000017945 */ /* 0x000fe20003800200 */
[----:B------:R-:W-:Y:S02]  /*0ce0*/  I2FP.F32.U32 R18, R18 ;  /* 0x0000001200127245 */ /* 0x000fe40000201000 */
[----:B------:R-:W-:Y:S01]  /*0cf0*/  I2FP.F32.U32 R22, R22 ;  /* 0x0000001600167245 */ /* 0x000fe20000201000 */
[----:B0-----:R-:W-:-:S06]  /*0d00*/  UIMAD UR7, UR7, UR7, URZ ;  /* 0x00000007070772a4 */ /* 0x001fcc000f8e02ff */
[----:B------:R-:W-:-:S04]  /*0d10*/  I2FP.F32.U32 R13, UR7 ;  /* 0x00000007000d7c45 */ /* 0x000fc80008201000 */
        /* <DEDUP_REMOVED lines=8> */
[----:B------:R-:W-:Y:S01]  /*0da0*/  IMAD.MOV.U32 R11, RZ, RZ, R13 ;  /* 0x000000ffff0b7224 */ /* 0x000fe200078e000d */
[----:B------:R-:W-:-:S07]  /*0db0*/  MOV R14, 0xdd0 ;  /* 0x00000dd0000e7802 */ /* 0x000fce0000000f00 */
[----:B------:R-:W-:Y:S05]  /*0dc0*/  CALL.REL.NOINC `($__internal_4_$__cuda_sm3x_div_rn_noftz_f32_slowpath) ;  /* 0x00000008007c7944 */ /* 0x000fea0003c00000 */
[----:B------:R-:W-:-:S07]  /*0dd0*/  IMAD.MOV.U32 R12, RZ, RZ, R17 ;  /* 0x000000ffff0c7224 */ /* 0x000fce00078e0011 */
.L_x_172:
[----:B------:R-:W-:Y:S05]  /*0de0*/  BSYNC.RECONVERGENT B1 ;  /* 0x0000000000017941 */ /* 0x000fea0003800200 */
.L_x_171:
[----:B------:R-:W0:Y:S01]  /*0df0*/  MUFU.RCP R10, R13 ;  /* 0x0000000d000a7308 */ /* 0x000e220000001000 */
[----:B------:R-:W-:Y:S07]  /*0e00*/  BSSY.RECONVERGENT B1, `(.L_x_173) ;  /* 0x000000e000017945 */ /* 0x000fee0003800200 */
[----:B------:R-:W1:Y:S08]  /*0e10*/  FCHK P0, R18, R13 ;  /* 0x0000000d12007302 */ /* 0x000e700000000000 */
[----:B------:R-:W2:Y:S01]  /*0e20*/  F2I.U32.TRUNC.NTZ R12, R12 ;  /* 0x0000000c000c7305 */ /* 0x000ea2000020f000 */
[----:B0-----:R-:W-:-:S04]  /*0e30*/  FFMA R11, -R13, R10, 1 ;  /* 0x3f8000000d0b7423 */ /* 0x001fc8000000010a */
[----:B------:R-:W-:-:S04]  /*0e40*/  FFMA R15, R10, R11, R10 ;  /* 0x0000000b0a0f7223 */ /* 0x000fc8000000000a */
[----:B------:R-:W-:-:S04]  /*0e50*/  FFMA R10, R18, R15, RZ ;  /* 0x0000000f120a7223 */ /* 0x000fc800000000ff */
[----:B------:R-:W-:-:S04]  /*0e60*/  FFMA R11, -R13, R10, R18 ;  /* 0x0000000a0d0b7223 */ /* 0x000fc80000000112 */
[----:B------:R-:W-:Y:S01]  /*0e70*/  FFMA R15, R15, R11, R10 ;  /* 0x0000000b0f0f7223 */ /* 0x000fe2000000000a */
[----:B-12---:R-:W-:Y:S06]  /*0e80*/  @!P0 BRA `(.L_x_174) ;  /* 0x0000000000148947 */ /* 0x006fec0003800000 */
[----:B------:R-:W-:Y:S01]  /*0e90*/  IMAD.MOV.U32 R10, RZ, RZ, R18 ;  /* 0x000000ffff0a7224 */ /* 0x000fe200078e0012 */
[----:B------:R-:W-:Y:S01]  /*0ea0*/  MOV R14, 0xed0 ;  /* 0x00000ed0000e7802 */ /* 0x000fe20000000f00 */
[----:B------:R-:W-:-:S07]  /*0eb0*/  IMAD.MOV.U32 R11, RZ, RZ, R13 ;  /* 0x000000ffff0b7224 */ /* 0x000fce00078e000d */
[----:B------:R-:W-:Y:S05]  /*0ec0*/  CALL.REL.NOINC `($__internal_4_$__cuda_sm3x_div_rn_noftz_f32_slowpath) ;  /* 0x00000008003c7944 */ /* 0x000fea0003c00000 */
[----:B------:R-:W-:-:S07]  /*0ed0*/  IMAD.MOV.U32 R15, RZ, RZ, R17 ;  /* 0x000000ffff0f7224 */ /* 0x000fce00078e0011 */
.L_x_174:
[----:B------:R-:W-:Y:S05]  /*0ee0*/  BSYNC.RECONVERGENT B1 ;  /* 0x0000000000017941 */ /* 0x000fea0003800200 */
.L_x_173:
        /* <DEDUP_REMOVED lines=15> */
.L_x_176:
[----:B------:R-:W-:Y:S05]  /*0fe0*/  BSYNC.RECONVERGENT B1 ;  /* 0x0000000000017941 */ /* 0x000fea0003800200 */
.L_x_175:
[----:B------:R-:W0:Y:S01]  /*0ff0*/  LDC.64 R10, c[0x0][0x388] ;  /* 0x0000e200ff0a7b82 */ /* 0x000e220000000a00 */
[----:B------:R-:W1:Y:S01]  /*1000*/  LDCU UR7, c[0x0][0x390] ;  /* 0x00007200ff0777ac */ /* 0x000e620008000800 */
[----:B------:R-:W2:Y:S01]  /*1010*/  F2I.U32.TRUNC.NTZ R14, R14 ;  /* 0x0000000e000e7305 */ /* 0x000ea2000020f000 */
[----:B------:R-:W-:Y:S01]  /*1020*/  PRMT R12, R12, 0x3340, R15 ;  /* 0x000033400c0c7816 */ /* 0x000fe2000000000f */
[----:B------:R-:W-:Y:S02]  /*1030*/  VIADD R7, R7, 0x1 ;  /* 0x0000000107077836 */ /* 0x000fe40000000000 */
[----:B------:R-:W-:Y:S02]  /*1040*/  VIADD R6, R6, 0x1 ;  /* 0x0000000106067836 */ /* 0x000fe40000000000 */
[----:B------:R-:W-:Y:S01]  /*1050*/  VIADD R4, R4, 0x1 ;  /* 0x0000000104047836 */ /* 0x000fe20000000000 */
[----:B--2---:R-:W-:Y:S01]  /*1060*/  PRMT R15, R14, 0x3340, RZ ;  /* 0x000033400e0f7816 */ /* 0x004fe200000000ff */
[----:B-1----:R-:W-:-:S03]  /*1070*/  IMAD R13, R5, UR7, R8 ;  /* 0x00000007050d7c24 */ /* 0x002fc6000f8e0208 */
[----:B------:R-:W-:Y:S01]  /*1080*/  PRMT R15, R12, 0x5410, R15 ;  /* 0x000054100c0f7816 */ /* 0x000fe2000000000f */
[----:B------:R-:W-:Y:S02]  /*1090*/  IMAD.IADD R8, R3, 0x1, R8 ;  /* 0x0000000103087824 */ /* 0x000fe400078e0208 */
[----:B0-----:R-:W-:-:S03]  /*10a0*/  IMAD.WIDE R10, R13, 0x4, R10 ;  /* 0x000000040d0a7825 */ /* 0x001fc600078e020a */
[----:B------:R-:W-:Y:S02]  /*10b0*/  ISETP.GE.AND P0, PT, R8, UR7, PT ;  /* 0x0000000708007c0c */ /* 0x000fe4000bf06270 */
[----:B------:R0:W-:Y:S11]  /*10c0*/  STG.E desc[UR10][R10.64], R15 ;  /* 0x0000000f0a007986 */ /* 0x0001f6000c10190a */
[----:B------:R-:W-:Y:S05]  /*10d0*/  @!P0 BRA `(.L_x_177) ;  /* 0xfffffff000548947 */ /* 0x000fea000383ffff */
.L_x_161:
[----:B------:R-:W-:Y:S05]  /*10e0*/  BSYNC.RECONVERGENT B0 ;  /* 0x0000000000007941 */ /* 0x000fea0003800200 */
.L_x_160:
[----:B------:R-:W1:Y:S01]  /*10f0*/  LDCU UR7, c[0x0][0x394] ;  /* 0x00007280ff0777ac */ /* 0x000e620008000800 */
[----:B------:R-:W-:-:S05]  /*1100*/  IMAD.IADD R5, R2, 0x1, R5 ;  /* 0x0000000102057824 */ /* 0x000fca00078e0205 */
[----:B-1----:R-:W-:-:S13]  /*1110*/  ISETP.GE.AND P0, PT, R5, UR7, PT ;  /* 0x0000000705007c0c */ /* 0x002fda000bf06270 */
[----:B------:R-:W-:Y:S05]  /*1120*/  @!P0 BRA `(.L_x_178) ;  /* 0xfffffff000188947 */ /* 0x000fea000383ffff */
[----:B------:R-:W-:Y:S05]  /*1130*/  EXIT ;  /* 0x000000000000794d */ /* 0x000fea0003800000 */
.L_x_159:
[----:B------:R-:W0:Y:S01]  /*1140*/  I2F.U32.RP R4, R3 ;  /* 0x0000000300047306 */ /* 0x000e220000209000 */
[----:B------:R-:W1:Y:S01]  /*1150*/  LDCU UR5, c[0x0][0x390] ;  /* 0x00007200ff0577ac */ /* 0x000e620008000800 */
[--C-:B------:R-:W-:Y:S01]  /*1160*/  IMAD.IADD R16, R0, 0x1, R3.reuse ;  /* 0x0000000100107824 */ /* 0x100fe200078e0203 */
[----:B------:R-:W-:Y:S01]  /*1170*/  ISETP.NE.U32.AND P2, PT, R3, RZ, PT ;  /* 0x000000ff0300720c */ /* 0x000fe20003f45070 */
[----:B------:R-:W-:Y:S01]  /*1180*/  IMAD.MOV R11, RZ, RZ, -R3 ;  /* 0x000000ffff0b7224 */ /* 0x000fe200078e0a03 */
[----:B------:R-:W2:Y:S03]  /*1190*/  LDCU UR4, c[0x0][0x398] ;  /* 0x00007300ff0477ac */ /* 0x000ea60008000800 */
[----:B0-----:R-:W0:Y:S01]  /*11a0*/  MUFU.RCP R4, R4 ;  /* 0x0000000400047308 */ /* 0x001e220000001000 */
[C---:B-1----:R-:W-:Y:S02]  /*11b0*/  ISETP.GE.AND P0, PT, R16.reuse, UR5, PT ;  /* 0x0000000510007c0c */ /* 0x042fe4000bf06270 */
[----:B------:R-:W-:Y:S01]  /*11c0*/  VIMNMX R9, PT, PT, R16, UR5, !PT ;  /* 0x0000000510097c48 */ /* 0x000fe2000ffe0100 */
[----:B--2---:R-:W-:Y:S01]  /*11d0*/  UIMAD UR4, UR4, UR4, URZ ;  /* 0x00000004040472a4 */ /* 0x004fe2000f8e02ff */
[----:B0-----:R-:W-:Y:S01]  /*11e0*/  VIADD R6, R4, 0xffffffe ;  /* 0x0ffffffe04067836 */ /* 0x001fe20000000000 */
[----:B------:R-:W-:-:S03]  /*11f0*/  SEL R4, RZ, 0x1, P0 ;  /* 0x00000001ff047807 */ /* 0x000fc60000000000 */
[----:B------:R0:W1:Y:S02]  /*1200*/  F2I.FTZ.U32.TRUNC.NTZ R7, R6 ;  /* 0x0000000600077305 */ /* 0x000064000021f000 */
[----:B0-----:R-:W-:Y:S02]  /*1210*/  IMAD.MOV.U32 R6, RZ, RZ, RZ ;  /* 0x000000ffff067224 */ /* 0x001fe400078e00ff */
[----:B-1----:R-:W-:-:S04]  /*1220*/  IMAD R11, R11, R7, RZ ;  /* 0x000000070b0b7224 */ /* 0x002fc800078e02ff */
[----:B------:R-:W-:Y:S01]  /*1230*/  IMAD.HI.U32 R7, R7, R11, R6 ;  /* 0x0000000b07077227 */ /* 0x000fe200078e0006 */
[----:B------:R-:W-:Y:S02]  /*1240*/  IADD3 R6, PT, PT, R9, -R16, -R4 ;  /* 0x8000001009067210 */ /* 0x000fe40007ffe804 */
[----:B------:R-:W-:-:S03]  /*1250*/  I2FP.F32.U32 R11, UR4 ;  /* 0x00000004000b7c45 */ /* 0x000fc60008201000 */
[----:B------:R-:W-:-:S04]  /*1260*/  IMAD.HI.U32 R7, R7, R6, RZ ;  /* 0x0000000607077227 */ /* 0x000fc800078e00ff */
[----:B------:R-:W-:-:S04]  /*1270*/  IMAD.MOV R8, RZ, RZ, -R7 ;  /* 0x000000ffff087224 */ /* 0x000fc800078e0a07 */
[----:B------:R-:W-:Y:S02]  /*1280*/  IMAD R6, R3, R8, R6 ;  /* 0x0000000803067224 */ /* 0x000fe400078e0206 */
[----:B------:R-:W0:Y:S03]  /*1290*/  MUFU.RCP R8, R11 ;  /* 0x0000000b00087308 */ /* 0x000e260000001000 */
[----:B------:R-:W-:-:S13]  /*12a0*/  ISETP.GE.U32.AND P0, PT, R6, R3, PT ;  /* 0x000000030600720c */ /* 0x000fda0003f06070 */
[----:B------:R-:W-:Y:S02]  /*12b0*/  @P0 IMAD.IADD R6, R6, 0x1, -R3 ;  /* 0x0000000106060824 */ /* 0x000fe400078e0a03 */
[----:B0-----:R-:W-:Y:S01]  /*12c0*/  FFMA R9, -R11, R8, 1 ;  /* 0x3f8000000b097423 */ /* 0x001fe20000000108 */
[----:B------:R-:W-:Y:S01]  /*12d0*/  @P0 VIADD R7, R7, 0x1 ;  /* 0x0000000107070836 */ /* 0x000fe20000000000 */
[----:B------:R-:W0:Y:S01]  /*12e0*/  FCHK P0, RZ, R11 ;  /* 0x0000000bff007302 */ /* 0x000e220000000000 */
[----:B------:R-:W-:Y:S01]  /*12f0*/  ISETP.GE.U32.AND P1, PT, R6, R3, PT ;  /* 0x000000030600720c */ /* 0x000fe20003f26070 */
[----:B------:R-:W-:-:S04]  /*1300*/  FFMA R17, R8, R9, R8 ;  /* 0x0000000908117223 */ /* 0x000fc80000000008 */
[----:B------:R-:W-:-:S04]  /*1310*/  FFMA R6, RZ, R17, RZ ;  /* 0x00000011ff067223 */ /* 0x000fc800000000ff */
[----:B------:R-:W-:-:S04]  /*1320*/  FFMA R9, -R11, R6, RZ ;  /* 0x000000060b097223 */ /* 0x000fc800000001ff */
[----:B------:R-:W-:Y:S01]  /*1330*/  @P1 VIADD R7, R7, 0x1 ;  /* 0x0000000107071836 */ /* 0x000fe20000000000 */
[----:B------:R-:W-:Y:S01]  /*1340*/  @!P2 LOP3.LUT R7, RZ, R3, RZ, 0x33, !PT ;  /* 0x00000003ff07a212 */ /* 0x000fe200078e33ff */
[----:B------:R-:W-:-:S04]  /*1350*/  FFMA R17, R17, R9, R6 ;  /* 0x0000000911117223 */ /* 0x000fc80000000006 */
[----:B------:R-:W-:Y:S01]  /*1360*/  IMAD.IADD R4, R4, 0x1, R7 ;  /* 0x0000000104047824 */ /* 0x000fe200078e0207 */
[----:B0-----:R-:W-:Y:S06]  /*1370*/  @!P0 BRA `(.L_x_179) ;  /* 0x00000000000c8947 */ /* 0x001fec0003800000 */
[----:B------:R-:W-:Y:S01]  /*1380*/  IMAD.MOV.U32 R10, RZ, RZ, RZ ;  /* 0x000000ffff0a7224 */ /* 0x000fe200078e00ff */
[----:B------:R-:W-:-:S07]  /*1390*/  MOV R14, 0x13b0 ;  /* 0x000013b0000e7802 */ /* 0x000fce0000000f00 */
[----:B------:R-:W-:Y:S05]  /*13a0*/  CALL.REL.NOINC `($__internal_4_$__cuda_sm3x_div_rn_noftz_f32_slowpath) ;  /* 0x0000000400047944 */ /* 0x000fea0003c00000 */
.L_x_179:
[----:B------:R-:W0:Y:S01]  /*13b0*/  F2I.U32.TRUNC.NTZ R17, R17 ;  /* 0x0000001100117305 */ /* 0x000e22000020f000 */
[----:B------:R-:W-:Y:S01]  /*13c0*/  IMAD.IADD R18, R3, 0x1, R16 ;  /* 0x0000000103127824 */ /* 0x000fe200078e0210 */
[----:B------:R-:W-:Y:S02]  /*13d0*/  PRMT R19, R19, 0x3340, RZ ;  /* 0x0000334013137816 */ /* 0x000fe400000000ff */
[----:B------:R-:W-:Y:S01]  /*13e0*/  LOP3.LUT R20, R4, 0x3, RZ, 0xc0, !PT ;  /* 0x0000000304147812 */ /* 0x000fe200078ec0ff */
[----:B------:R-:W-:-:S07]  /*13f0*/  IMAD.IADD R21, R3, 0x1, R18 ;  /* 0x0000000103157824 */ /* 0x000fce00078e0212 */
.L_x_185:
[----:B-1----:R-:W1:Y:S01]  /*1400*/  LDC R22, c[0x0][0x390] ;  /* 0x0000e400ff167b82 */ /* 0x002e620000000800 */
[----:B------:R-:W-:Y:S01]  /*1410*/  BSSY.RECONVERGENT B0, `(.L_x_180) ;  /* 0x0000035000007945 */ /* 0x000fe20003800200 */
[----:B-1----:R-:W-:-:S13]  /*1420*/  ISETP.GE.AND P0, PT, R0, R22, PT ;  /* 0x000000160000720c */ /* 0x002fda0003f06270 */
[----:B--23--:R-:W-:Y:S05]  /*1430*/  @P0 BRA `(.L_x_181) ;  /* 0x0000000000c80947 */ /* 0x00cfea0003800000 */
[----:B------:R-:W-:Y:S01]  /*1440*/  ISETP.NE.AND P1, PT, R20, 0x3, PT ;  /* 0x000000031400780c */ /* 0x000fe20003f25270 */
[----:B------:R-:W-:Y:S01]  /*1450*/  BSSY.RECONVERGENT B1, `(.L_x_182) ;  /* 0x000001a000017945 */ /* 0x000fe20003800200 */
[----:B------:R-:W-:Y:S01]  /*1460*/  ISETP.GE.U32.AND P0, PT, R4, 0x3, PT ;  /* 0x000000030400780c */ /* 0x000fe20003f06070 */
[----:B------:R-:W-:-:S10]  /*1470*/  IMAD.MOV.U32 R23, RZ, RZ, R0 ;  /* 0x000000ffff177224 */ /* 0x000fd400078e0000 */
[----:B------:R-:W-:Y:S05]  /*1480*/  @!P1 BRA `(.L_x_183) ;  /* 0x0000000000589947 */ /* 0x000fea0003800000 */
[----:B------:R-:W1:Y:S01]  /*1490*/  LDC.64 R6, c[0x0][0x388] ;  /* 0x0000e200ff067b82 */ /* 0x000e620000000a00 */
[----:B0-----:R-:W-:Y:S01]  /*14a0*/  LOP3.LUT R8, R17, 0xffff, RZ, 0xc0, !PT ;  /* 0x0000ffff11087812 */ /* 0x001fe200078ec0ff */
[----:B------:R-:W-:Y:S01]  /*14b0*/  IMAD R9, R5, R22, R0 ;  /* 0x0000001605097224 */ /* 0x000fe200078e0200 */
[----:B------:R-:W-:Y:S01]  /*14c0*/  ISETP.NE.AND P1, PT, R20, RZ, PT ;  /* 0x000000ff1400720c */ /* 0x000fe20003f25270 */
[----:B------:R-:W-:Y:S01]  /*14d0*/  IMAD.MOV.U32 R23, RZ, RZ, R16 ;  /* 0x000000ffff177224 */ /* 0x000fe200078e0010 */
[----:B------:R-:W-:-:S04]  /*14e0*/  PRMT R10, R8, 0x3340, R1 ;  /* 0x00003340080a7816 */ /* 0x000fc80000000001 */
[----:B------:R-:W-:-:S04]  /*14f0*/  PRMT R11, R10, 0x5410, R19 ;  /* 0x000054100a0b7816 */ /* 0x000fc80000000013 */
[----:B------:R-:W-:-:S04]  /*1500*/  PRMT R11, R8, 0x7604, R11 ;  /* 0x00007604080b7816 */ /* 0x000fc8000000000b */
[----:B------:R-:W-:Y:S01]  /*1510*/  PRMT R11, R8, 0x7054, R11 ;  /* 0x00007054080b7816 */ /* 0x000fe2000000000b */
[----:B-1----:R-:W-:-:S05]  /*1520*/  IMAD.WIDE R6, R9, 0x4, R6 ;  /* 0x0000000409067825 */ /* 0x002fca00078e0206 */
[----:B------:R1:W-:Y:S01]  /*1530*/  STG.E desc[UR10][R6.64], R11 ;  /* 0x0000000b06007986 */ /* 0x0003e2000c10190a */
[----:B------:R-:W-:Y:S05]  /*1540*/  @!P1 BRA `(.L_x_183) ;  /* 0x0000000000289947 */ /* 0x000fea0003800000 */
[----:B------:R-:W-:Y:S01]  /*1550*/  ISETP.NE.AND P1, PT, R20, 0x1, PT ;  /* 0x000000011400780c */ /* 0x000fe20003f25270 */
[----:B------:R-:W-:Y:S02]  /*1560*/  IMAD.SHL.U32 R9, R3, 0x4, RZ ;  /* 0x0000000403097824 */ /* 0x000fe400078e00ff */
[----:B------:R-:W-:-:S03]  /*1570*/  IMAD.MOV.U32 R23, RZ, RZ, R18 ;  /* 0x000000ffff177224 */ /* 0x000fc600078e0012 */
[----:B-1----:R-:W-:-:S05]  /*1580*/  IADD3 R6, P2, PT, R6, R9, RZ ;  /* 0x0000000906067210 */ /* 0x002fca0007f5e0ff */
[----:B------:R-:W-:Y:S02]  /*1590*/  IMAD.X R7, RZ, RZ, R7, P2 ;  /* 0x000000ffff077224 */ /* 0x000fe400010e0607 */
[----:B------:R-:W-:Y:S01]  /*15a0*/  @P1 IADD3 R8, P2, PT, R9, R6, RZ ;  /* 0x0000000609081210 */ /* 0x000fe20007f5e0ff */
[----:B------:R-:W-:Y:S02]  /*15b0*/  @P1 IMAD.MOV.U32 R23, RZ, RZ, R21 ;  /* 0x000000ffff171224 */ /* 0x000fe400078e0015 */
[----:B------:R2:W-:Y:S02]  /*15c0*/  STG.E desc[UR10][R6.64], R11 ;  /* 0x0000000b06007986 */ /* 0x0005e4000c10190a */
[----:B------:R-:W-:-:S05]  /*15d0*/  @P1 IMAD.X R9, RZ, RZ, R7, P2 ;  /* 0x000000ffff091224 */ /* 0x000fca00010e0607 */
[----:B------:R2:W-:Y:S03]  /*15e0*/  @P1 STG.E desc[UR10][R8.64], R11 ;  /* 0x0000000b08001986 */ /* 0x0005e6000c10190a */
.L_x_183:
[----:B------:R-:W-:Y:S05]  /*15f0*/  BSYNC.RECONVERGENT B1 ;  /* 0x0000000000017941 */ /* 0x000fea0003800200 */
.L_x_182:
[----:B------:R-:W-:Y:S05]  /*1600*/  @!P0 BRA `(.L_x_181) ;  /* 0x0000000000548947 */ /* 0x000fea0003800000 */
[----:B-12---:R-:W1:Y:S01]  /*1610*/  LDC.64 R6, c[0x0][0x388] ;  /* 0x0000e200ff067b82 */ /* 0x006e620000000a00 */
[----:B0-----:R-:W-:Y:S01]  /*1620*/  LOP3.LUT R9, R17, 0xffff, RZ, 0xc0, !PT ;  /* 0x0000ffff11097812 */ /* 0x001fe200078ec0ff */
[----:B------:R-:W-:-:S03]  /*1630*/  IMAD.SHL.U32 R27, R3, 0x4, RZ ;  /* 0x00000004031b7824 */ /* 0x000fc600078e00ff */
[C---:B------:R-:W-:Y:S02]  /*1640*/  PRMT R8, R9.reuse, 0x3340, RZ ;  /* 0x0000334009087816 */ /* 0x040fe400000000ff */
[----:B------:R-:W-:-:S04]  /*1650*/  PRMT R9, R9, 0x3340, R9 ;  /* 0x0000334009097816 */ /* 0x000fc80000000009 */
[----:B------:R-:W-:-:S07]  /*1660*/  PRMT R25, R9, 0x5410, R8 ;  /* 0x0000541009197816 */ /* 0x000fce0000000008 */
.L_x_184:
[--C-:B---3--:R-:W-:Y:S02]  /*1670*/  IMAD R9, R5, R22, R23.reuse ;  /* 0x0000001605097224 */ /* 0x108fe400078e0217 */
[----:B------:R-:W-:Y:S02]  /*1680*/  IMAD.IADD R23, R27, 0x1, R23 ;  /* 0x000000011b177824 */ /* 0x000fe400078e0217 */
[----:B-1----:R-:W-:-:S03]  /*1690*/  IMAD.WIDE R8, R9, 0x4, R6 ;  /* 0x0000000409087825 */ /* 0x002fc600078e0206 */
[C---:B------:R-:W-:Y:S02]  /*16a0*/  IADD3 R10, P0, PT, R27.reuse, R8, RZ ;  /* 0x000000081b0a7210 */ /* 0x040fe40007f1e0ff */
[----:B------:R3:W-:Y:S03]  /*16b0*/  STG.E desc[UR10][R8.64], R25 ;  /* 0x0000001908007986 */ /* 0x0007e6000c10190a */
[----:B------:R-:W-:Y:S01]  /*16c0*/  IMAD.X R11, RZ, RZ, R9, P0 ;  /* 0x000000ffff0b7224 */ /* 0x000fe200000e0609 */
[----:B------:R-:W-:-:S04]  /*16d0*/  IADD3 R12, P0, PT, R27, R10, RZ ;  /* 0x0000000a1b0c7210 */ /* 0x000fc80007f1e0ff */
[----:B------:R3:W-:Y:S01]  /*16e0*/  STG.E desc[UR10][R10.64], R25 ;  /* 0x000000190a007986 */ /* 0x0007e2000c10190a */
[----:B------:R-:W-:Y:S01]  /*16f0*/  IMAD.X R13, RZ, RZ, R11, P0 ;  /* 0x000000ffff0d7224 */ /* 0x000fe200000e060b */
[----:B------:R-:W-:-:S04]  /*1700*/  IADD3 R14, P0, PT, R27, R12, RZ ;  /* 0x0000000c1b0e7210 */ /* 0x000fc80007f1e0ff */
[----:B------:R3:W-:Y:S01]  /*1710*/  STG.E desc[UR10][R12.64], R25 ;  /* 0x000000190c007986 */ /* 0x0007e2000c10190a */
[----:B------:R-:W-:Y:S01]  /*1720*/  IMAD.X R15, RZ, RZ, R13, P0 ;  /* 0x000000ffff0f7224 */ /* 0x000fe200000e060d */
[----:B------:R-:W-:-:S04]  /*1730*/  ISETP.GE.AND P0, PT, R23, R22, PT ;  /* 0x000000161700720c */ /* 0x000fc80003f06270 */
[----:B------:R3:W-:Y:S09]  /*1740*/  STG.E desc[UR10][R14.64], R25 ;  /* 0x000000190e007986 */ /* 0x0007f2000c10190a */
[----:B------:R-:W-:Y:S05]  /*1750*/  @!P0 BRA `(.L_x_184) ;  /* 0xfffffffc00c48947 */ /* 0x000fea000383ffff */
.L_x_181:
[----:B------:R-:W-:Y:S05]  /*1760*/  BSYNC.RECONVERGENT B0 ;  /* 0x0000000000007941 */ /* 0x000fea0003800200 */
.L_x_180:
[----:B------:R-:W4:Y:S01]  /*1770*/  LDCU UR4, c[0x0][0x394] ;  /* 0x00007280ff0477ac */ /* 0x000f220008000800 */
[----:B------:R-:W-:-:S05]  /*1780*/  IMAD.IADD R5, R2, 0x1, R5 ;  /* 0x0000000102057824 */ /* 0x000fca00078e0205 */
[----:B----4-:R-:W-:-:S13]  /*1790*/  ISETP.GE.AND P0, PT, R5, UR4, PT ;  /* 0x0000000405007c0c */ /* 0x010fda000bf06270 */
[----:B------:R-:W-:Y:S05]  /*17a0*/  @!P0 BRA `(.L_x_185) ;  /* 0xfffffffc00148947 */ /* 0x000fea000383ffff */
[----:B------:R-:W-:Y:S05]  /*17b0*/  EXIT ;  /* 0x000000000000794d */ /* 0x000fea0003800000 */
        .weak           $__internal_4_$__cuda_sm3x_div_rn_noftz_f32_slowpath
        .type           $__internal_4_$__cuda_sm3x_div_rn_noftz_f32_slowpath,@function
        .size           $__internal_4_$__cuda_sm3x_div_rn_noftz_f32_slowpath,(.L_x_206 - $__internal_4_$__cuda_sm3x_div_rn_noftz_f32_slowpath)
$__internal_4_$__cuda_sm3x_div_rn_noftz_f32_slowpath:
[----:B------:R-:W-:Y:S01]  /*17c0*/  SHF.R.U32.HI R17, RZ, 0x17, R11 ;  /* 0x00000017ff117819 */ /* 0x000fe2000001160b */
[----:B------:R-:W-:Y:S01]  /*17d0*/  BSSY.RECONVERGENT B2, `(.L_x_186) ;  /* 0x0000064000027945 */ /* 0x000fe20003800200 */
[----:B------:R-:W-:Y:S02]  /*17e0*/  SHF.R.U32.HI R20, RZ, 0x17, R10 ;  /* 0x00000017ff147819 */ /* 0x000fe4000001160a */
[----:B------:R-:W-:Y:S02]  /*17f0*/  LOP3.LUT R17, R17, 0xff, RZ, 0xc0, !PT ;  /* 0x000000ff11117812 */ /* 0x000fe400078ec0ff */
[----:B------:R-:W-:-:S03]  /*1800*/  LOP3.LUT R20, R20, 0xff, RZ, 0xc0, !PT ;  /* 0x000000ff14147812 */ /* 0x000fc600078ec0ff */
[----:B------:R-:W-:Y:S02]  /*1810*/  VIADD R21, R17, 0xffffffff ;  /* 0xffffffff11157836 */ /* 0x000fe40000000000 */
[----:B------:R-:W-:-:S03]  /*1820*/  VIADD R19, R20, 0xffffffff ;  /* 0xffffffff14137836 */ /* 0x000fc60000000000 */
[----:B------:R-:W-:-:S04]  /*1830*/  ISETP.GT.U32.AND P0, PT, R21, 0xfd, PT ;  /* 0x000000fd1500780c */ /* 0x000fc80003f04070 */
[----:B------:R-:W-:-:S13]  /*1840*/  ISETP.GT.U32.OR P0, PT, R19, 0xfd, P0 ;  /* 0x000000fd1300780c */ /* 0x000fda0000704470 */
[----:B------:R-:W-:Y:S01]  /*1850*/  @!P0 IMAD.MOV.U32 R19, RZ, RZ, RZ ;  /* 0x000000ffff138224 */ /* 0x000fe200078e00ff */
[----:B------:R-:W-:Y:S06]  /*1860*/  @!P0 BRA `(.L_x_187) ;  /* 0x0000000000648947 */ /* 0x000fec0003800000 */
[----:B------:R-:W-:Y:S02]  /*1870*/  FSETP.GTU.FTZ.AND P0, PT, |R10|, +INF , PT ;  /* 0x7f8000000a00780b */ /* 0x000fe40003f1c200 */
[----:B------:R-:W-:-:S04]  /*1880*/  FSETP.GTU.FTZ.AND P1, PT, |R11|, +INF , PT ;  /* 0x7f8000000b00780b */ /* 0x000fc80003f3c200 */
[----:B------:R-:W-:-:S13]  /*1890*/  PLOP3.LUT P0, PT, P0, P1, PT, 0xf8, 0x8f ;  /* 0x00000000008f781c */ /* 0x000fda0000703f70 */
[----:B------:R-:W-:Y:S05]  /*18a0*/  @P0 BRA `(.L_x_188) ;  /* 0x0000000400540947 */ /* 0x000fea0003800000 */
[----:B------:R-:W-:-:S13]  /*18b0*/  LOP3.LUT P0, RZ, R11, 0x7fffffff, R10, 0xc8, !PT ;  /* 0x7fffffff0bff7812 */ /* 0x000fda000780c80a */
[----:B------:R-:W-:Y:S05]  /*18c0*/  @!P0 BRA `(.L_x_189) ;  /* 0x0000000400448947 */ /* 0x000fea0003800000 */
[C---:B------:R-:W-:Y:S02]  /*18d0*/  FSETP.NEU.FTZ.AND P1, PT, |R10|.reuse, +INF , PT ;  /* 0x7f8000000a00780b */ /* 0x040fe40003f3d200 */
[----:B------:R-:W-:Y:S02]  /*18e0*/  FSETP.NEU.FTZ.AND P2, PT, |R11|, +INF , PT ;  /* 0x7f8000000b00780b */ /* 0x000fe40003f5d200 */
[----:B------:R-:W-:-:S11]  /*18f0*/  FSETP.NEU.FTZ.AND P0, PT, |R10|, +INF , PT ;  /* 0x7f8000000a00780b */ /* 0x000fd60003f1d200 */
[----:B------:R-:W-:Y:S05]  /*1900*/  @!P2 BRA !P1, `(.L_x_189) ;  /* 0x000000040034a947 */ /* 0x000fea0004800000 */
[----:B------:R-:W-:-:S04]  /*1910*/  LOP3.LUT P1, RZ, R10, 0x7fffffff, RZ, 0xc0, !PT ;  /* 0x7fffffff0aff7812 */ /* 0x000fc8000782c0ff */
[----:B------:R-:W-:-:S13]  /*1920*/  PLOP3.LUT P1, PT, P2, P1, PT, 0x2f, 0xf2 ;  /* 0x0000000000f2781c */ /* 0x000fda0001722577 */
[----:B------:R-:W-:Y:S05]  /*1930*/  @P1 BRA `(.L_x_190) ;  /* 0x0000000400201947 */ /* 0x000fea0003800000 */
[----:B------:R-:W-:-:S04]  /*1940*/  LOP3.LUT P1, RZ, R11, 0x7fffffff, RZ, 0xc0, !PT ;  /* 0x7fffffff0bff7812 */ /* 0x000fc8000782c0ff */
[----:B------:R-:W-:-:S13]  /*1950*/  PLOP3.LUT P0, PT, P0, P1, PT, 0x2f, 0xf2 ;  /* 0x0000000000f2781c */ /* 0x000fda0000702577 */
[----:B------:R-:W-:Y:S05]  /*1960*/  @P0 BRA `(.L_x_191) ;  /* 0x0000000400080947 */ /* 0x000fea0003800000 */
[----:B------:R-:W-:-:S05]  /*1970*/  VIADD R19, R20, 0xffffffff ;  /* 0xffffffff14137836 */ /* 0x000fca0000000000 */
[----:B------:R-:W-:Y:S01]  /*1980*/  ISETP.GE.AND P0, PT, R19, RZ, PT ;  /* 0x000000ff1300720c */ /* 0x000fe20003f06270 */
[----:B------:R-:W-:-:S05]  /*1990*/  VIADD R19, R17, 0xffffffff ;  /* 0xffffffff11137836 */ /* 0x000fca0000000000 */
[----:B------:R-:W-:-:S07]  /*19a0*/  ISETP.GE.AND P1, PT, R19, RZ, PT ;  /* 0x000000ff1300720c */ /* 0x000fce0003f26270 */
[----:B------:R-:W-:Y:S02]  /*19b0*/  @P0 IMAD.MOV.U32 R19, RZ, RZ, RZ ;  /* 0x000000ffff130224 */ /* 0x000fe400078e00ff */
[----:B------:R-:W-:Y:S01]  /*19c0*/  @!P0 FFMA R10, R10, 1.84467440737095516160e+19, RZ ;  /* 0x5f8000000a0a8823 */ /* 0x000fe200000000ff */
[----:B------:R-:W-:-:S03]  /*19d0*/  @!P0 IMAD.MOV.U32 R19, RZ, RZ, -0x40 ;  /* 0xffffffc0ff138424 */ /* 0x000fc600078e00ff */
[----:B------:R-:W-:Y:S01]  /*19e0*/  @!P1 FFMA R11, R11, 1.84467440737095516160e+19, RZ ;  /* 0x5f8000000b0b9823 */ /* 0x000fe200000000ff */
[----:B------:R-:W-:-:S07]  /*19f0*/  @!P1 VIADD R19, R19, 0x40 ;  /* 0x0000004013139836 */ /* 0x000fce0000000000 */
.L_x_187:
[----:B------:R-:W-:Y:S01]  /*1a00*/  LEA R24, R17, 0xc0800000, 0x17 ;  /* 0xc080000011187811 */ /* 0x000fe200078eb8ff */
[----:B------:R-:W-:Y:S01]  /*1a10*/  VIADD R20, R20, 0xffffff81 ;  /* 0xffffff8114147836 */ /* 0x000fe20000000000 */
[----:B------:R-:W-:Y:S03]  /*1a20*/  BSSY.RECONVERGENT B3, `(.L_x_192) ;  /* 0x0000035000037945 */ /* 0x000fe60003800200 */
        /* <DEDUP_REMOVED lines=14> */
[----:B------:R-:W-:-:S05]  /*1b10*/  LOP3.LUT R17, R17, 0xff, RZ, 0xc0, !PT ;  /* 0x000000ff11117812 */ /* 0x000fca00078ec0ff */
[----:B------:R-:W-:-:S04]  /*1b20*/  IMAD.IADD R17, R17, 0x1, R20 ;  /* 0x0000000111117824 */ /* 0x000fc800078e0214 */
        /* <DEDUP_REMOVED lines=10> */
[-CC-:B------:R-:W-:Y:S01]  /*1bd0*/  FFMA.RZ R19, R21, R11.reuse, R24.reuse ;  /* 0x0000000b15137223 */ /* 0x180fe2000000c018 */
[C---:B------:R-:W-:Y:S02]  /*1be0*/  ISETP.NE.AND P2, PT, R17.reuse, RZ, PT ;  /* 0x000000ff1100720c */ /* 0x040fe40003f45270 */
[----:B------:R-:W-:Y:S02]  /*1bf0*/  ISETP.NE.AND P1, PT, R17, RZ, PT ;  /* 0x000000ff1100720c */ /* 0x000fe40003f25270 */
[----:B------:R-:W-:Y:S01]  /*1c00*/  LOP3.LUT R20, R19, 0x7fffff, RZ, 0xc0, !PT ;  /* 0x007fffff13147812 */ /* 0x000fe200078ec0ff */
[CCC-:B------:R-:W-:Y:S01]  /*1c10*/  FFMA.RP R19, R21.reuse, R11.reuse, R24.reuse ;  /* 0x0000000b15137223 */ /* 0x1c0fe20000008018 */
[----:B------:R-:W-:Y:S01]  /*1c20*/  FFMA.RM R24, R21, R11, R24 ;  /* 0x0000000b15187223 */ /* 0x000fe20000004018 */
[----:B------:R-:W-:Y:S01]  /*1c30*/  VIADD R11, R17, 0x20 ;  /* 0x00000020110b7836 */ /* 0x000fe20000000000 */
[----:B------:R-:W-:Y:S01]  /*1c40*/  LOP3.LUT R20, R20, 0x800000, RZ, 0xfc, !PT ;  /* 0x0080000014147812 */ /* 0x000fe200078efcff */
[----:B------:R-:W-:-:S02]  /*1c50*/  IMAD.MOV R17, RZ, RZ, -R17 ;  /* 0x000000ffff117224 */ /* 0x000fc400078e0a11 */
        /* <DEDUP_REMOVED lines=9> */
[----:B------:R-:W-:-:S05]  /*1cf0*/  LOP3.LUT R17, R24, R17, RZ, 0xc0, !PT ;  /* 0x0000001118117212 */ /* 0x000fca00078ec0ff */
[----:B------:R-:W-:-:S05]  /*1d00*/  IMAD.IADD R17, R20, 0x1, R17 ;  /* 0x0000000114117824 */ /* 0x000fca00078e0211 */
[----:B------:R-:W-:Y:S01]  /*1d10*/  LOP3.LUT R10, R17, R10, RZ, 0xfc, !PT ;  /* 0x0000000a110a7212 */ /* 0x000fe200078efcff */
[----:B------:R-:W-:Y:S06]  /*1d20*/  BRA `(.L_x_195) ;  /* 0x0000000000107947 */ /* 0x000fec0003800000 */
.L_x_194:
[----:B------:R-:W-:-:S04]  /*1d30*/  LOP3.LUT R10, R10, 0x80000000, RZ, 0xc0, !PT ;  /* 0x800000000a0a7812 */ /* 0x000fc800078ec0ff */
[----:B------:R-:W-:Y:S01]  /*1d40*/  LOP3.LUT R10, R10, 0x7f800000, RZ, 0xfc, !PT ;  /* 0x7f8000000a0a7812 */ /* 0x000fe200078efcff */
[----:B------:R-:W-:Y:S06]  /*1d50*/  BRA `(.L_x_195) ;  /* 0x0000000000047947 */ /* 0x000fec0003800000 */
.L_x_193:
[----:B------:R-:W-:-:S07]  /*1d60*/  IMAD R10, R20, 0x800000, R10 ;  /* 0x00800000140a7824 */ /* 0x000fce00078e020a */
.L_x_195:
[----:B------:R-:W-:Y:S05]  /*1d70*/  BSYNC.RECONVERGENT B3 ;  /* 0x0000000000037941 */ /* 0x000fea0003800200 */
.L_x_192:
[----:B------:R-:W-:Y:S05]  /*1d80*/  BRA `(.L_x_196) ;  /* 0x0000000000207947 */ /* 0x000fea0003800000 */
.L_x_191:
[----:B------:R-:W-:-:S04]  /*1d90*/  LOP3.LUT R10, R11, 0x80000000, R10, 0x48, !PT ;  /* 0x800000000b0a7812 */ /* 0x000fc800078e480a */
[----:B------:R-:W-:Y:S01]  /*1da0*/  LOP3.LUT R10, R10, 0x7f800000, RZ, 0xfc, !PT ;  /* 0x7f8000000a0a7812 */ /* 0x000fe200078efcff */
[----:B------:R-:W-:Y:S06]  /*1db0*/  BRA `(.L_x_196) ;  /* 0x0000000000147947 */ /* 0x000fec0003800000 */
.L_x_190:
[----:B------:R-:W-:Y:S01]  /*1dc0*/  LOP3.LUT R10, R11, 0x80000000, R10, 0x48, !PT ;  /* 0x800000000b0a7812 */ /* 0x000fe200078e480a */
[----:B------:R-:W-:Y:S06]  /*1dd0*/  BRA `(.L_x_196) ;  /* 0x00000000000c7947 */ /* 0x000fec0003800000 */
.L_x_189:
[----:B------:R-:W0:Y:S01]  /*1de0*/  MUFU.RSQ R10, -QNAN ;  /* 0xffc00000000a7908 */ /* 0x000e220000001400 */
[----:B------:R-:W-:Y:S05]  /*1df0*/  BRA `(.L_x_196) ;  /* 0x0000000000047947 */ /* 0x000fea0003800000 */
.L_x_188:
[----:B------:R-:W-:-:S07]  /*1e00*/  FADD.FTZ R10, R10, R11 ;  /* 0x0000000b0a0a7221 */ /* 0x000fce0000010000 */
.L_x_196:
[----:B------:R-:W-:Y:S05]  /*1e10*/  BSYNC.RECONVERGENT B2 ;  /* 0x0000000000027941 */ /* 0x000fea0003800200 */
.L_x_186:
[----:B0-----:R-:W-:Y:S02]  /*1e20*/  IMAD.MOV.U32 R17, RZ, RZ, R10 ;  /* 0x000000ffff117224 */ /* 0x001fe400078e000a */
[----:B------:R-:W-:Y:S02]  /*1e30*/  IMAD.MOV.U32 R10, RZ, RZ, R14 ;  /* 0x000000ffff0a7224 */ /* 0x000fe400078e000e */
[----:B------:R-:W-:-:S04]  /*1e40*/  IMAD.MOV.U32 R11, RZ, RZ, 0x0 ;  /* 0x00000000ff0b7424 */ /* 0x000fc800078e00ff */
[----:B------:R-:W-:Y:S05]  /*1e50*/  RET.REL.NODEC R10 `(_Z11kernel_ssaaP6uchar4S0_iii) ;  /* 0xffffffe00a687950 */ /* 0x000fea0003c3ffff */
.L_x_197:
        /* <DEDUP_REMOVED lines=10> */
.L_x_206:


//--------------------- .nv.global.init           --------------------------
	.section	.nv.global.init,"aw",@progbits
	.align	8
.nv.global.init:
	.type		__cudart_i2opi_d,@object
	.size		__cudart_i2opi_d,(.L_0 - __cudart_i2opi_d)
__cudart_i2opi_d:
        /* <DEDUP_REMOVED lines=9> */
.L_0:


//--------------------- .nv.shared.reserved.0     --------------------------
	.section	.nv.shared.reserved.0,"aw",@nobits
	.weak		__nv_reservedSMEM_offset_0_alias
	.size		__nv_reservedSMEM_offset_0_alias, 0, 64
	.other		__nv_reservedSMEM_offset_0_alias,@"STO_CUDA_RESERVED_SHARED STV_DEFAULT"
__nv_reservedSMEM_offset_0_alias:
	.zero		0
	.zero		64


//--------------------- .nv.constant0._Z13kernel_render4vec3S_iidP6uchar4S1_iiP4trigP5Lightiii --------------------------
	.section	.nv.constant0._Z13kernel_render4vec3S_iidP6uchar4S1_iiP4trigP5Lightiii,"a",@progbits
	.sectionflags	@""
	.align	4
.nv.constant0._Z13kernel_render4vec3S_iidP6uchar4S1_iiP4trigP5Lightiii:
	.zero		988


//--------------------- .nv.constant0._Z11kernel_ssaaP6uchar4S0_iii --------------------------
	.section	.nv.constant0._Z11kernel_ssaaP6uchar4S0_iii,"a",@progbits
	.sectionflags	@""
	.align	4
.nv.constant0._Z11kernel_ssaaP6uchar4S0_iii:
	.zero		924


//--------------------- SYMBOLS --------------------------

	.type		.nv.reservedSmem.offset0,@object
	.size		.nv.reservedSmem.offset0,0x4
